//
// Generated by NVIDIA NVVM Compiler
//
// Compiler Build ID: CL-36424714
// Cuda compilation tools, release 13.0, V13.0.88
// Based on NVVM 20.0.0
//

.version 9.0
.target sm_100
.address_size 64

	// .globl	_Z15yuyv2yuv_kernalPhS_j
.func  (.param .b64 func_retval0) __internal_accurate_pow
(
	.param .b64 __internal_accurate_pow_param_0
)
;
.extern .shared .align 16 .b8 tp[];

.visible .entry _Z15yuyv2yuv_kernalPhS_j(
	.param .u64 .ptr .align 1 _Z15yuyv2yuv_kernalPhS_j_param_0,
	.param .u64 .ptr .align 1 _Z15yuyv2yuv_kernalPhS_j_param_1,
	.param .u32 _Z15yuyv2yuv_kernalPhS_j_param_2
)
{
	.reg .pred 	%p<4>;
	.reg .b16 	%rs<6>;
	.reg .b32 	%r<20>;
	.reg .b64 	%rd<12>;
	.reg .b64 	%fd<9>;

	ld.param.u64 	%rd1, [_Z15yuyv2yuv_kernalPhS_j_param_0];
	ld.param.u64 	%rd2, [_Z15yuyv2yuv_kernalPhS_j_param_1];
	ld.param.u32 	%r1, [_Z15yuyv2yuv_kernalPhS_j_param_2];
	cvta.to.global.u64 	%rd3, %rd2;
	cvta.to.global.u64 	%rd4, %rd1;
	mov.u32 	%r2, %ctaid.x;
	mov.u32 	%r3, %tid.x;
	mul.lo.s32 	%r4, %r1, %r2;
	shl.b32 	%r5, %r3, 1;
	shl.b32 	%r6, %r4, 1;
	add.s32 	%r7, %r6, %r5;
	cvt.s64.s32 	%rd5, %r7;
	add.s64 	%rd6, %rd4, %rd5;
	ld.global.u8 	%rs1, [%rd6];
	mov.u32 	%r8, tp;
	add.s32 	%r9, %r8, %r5;
	ld.global.u8 	%rs2, [%rd6+1];
	st.shared.v2.u8 	[%r9], {%rs1, %rs2};
	bar.sync 	0;
	ld.shared.u8 	%rs3, [%r9];
	add.s32 	%r10, %r4, %r3;
	mul.lo.s32 	%r11, %r10, 3;
	cvt.s64.s32 	%rd7, %r11;
	add.s64 	%rd8, %rd3, %rd7;
	st.global.u8 	[%rd8], %rs3;
	and.b32  	%r12, %r3, 1;
	cvt.rn.f64.u32 	%fd1, %r12;
	mov.f64 	%fd2, 0dBFF0000000000000;
	{
	.reg .b32 %temp; 
	mov.b64 	{%temp, %r13}, %fd2;
	}
	{
	.reg .b32 %temp; 
	mov.b64 	{%temp, %r14}, %fd1;
	}
	shr.u32 	%r15, %r14, 20;
	and.b32  	%r16, %r15, 2047;
	add.s32 	%r17, %r16, -1012;
	mov.b64 	%rd9, %fd1;
	shl.b64 	%rd10, %rd9, %r17;
	setp.eq.s64 	%p1, %rd10, -9223372036854775808;
	{ // callseq 0, 0
	.param .b64 param0;
	st.param.f64 	[param0], %fd1;
	.param .b64 retval0;
	call.uni (retval0), 
	__internal_accurate_pow, 
	(
	param0
	);
	ld.param.f64 	%fd3, [retval0];
	} // callseq 0
	setp.lt.s32 	%p2, %r13, 0;
	neg.f64 	%fd5, %fd3;
	selp.f64 	%fd6, %fd5, %fd3, %p1;
	selp.f64 	%fd7, %fd6, %fd3, %p2;
	setp.eq.s32 	%p3, %r12, 0;
	selp.f64 	%fd8, 0d3FF0000000000000, %fd7, %p3;
	cvt.rzi.s32.f64 	%r18, %fd8;
	add.s32 	%r19, %r9, %r18;
	ld.shared.u8 	%rs4, [%r19];
	st.global.u8 	[%rd8+1], %rs4;
	ld.shared.u8 	%rs5, [%r19+2];
	st.global.u8 	[%rd8+2], %rs5;
	ret;

}
	// .globl	_Z15yuyv2bgr_kernalPhS_j
.visible .entry _Z15yuyv2bgr_kernalPhS_j(
	.param .u64 .ptr .align 1 _Z15yuyv2bgr_kernalPhS_j_param_0,
	.param .u64 .ptr .align 1 _Z15yuyv2bgr_kernalPhS_j_param_1,
	.param .u32 _Z15yuyv2bgr_kernalPhS_j_param_2
)
{
	.reg .pred 	%p<4>;
	.reg .b16 	%rs<3>;
	.reg .b32 	%r<35>;
	.reg .b64 	%rd<12>;
	.reg .b64 	%fd<17>;

	ld.param.u64 	%rd1, [_Z15yuyv2bgr_kernalPhS_j_param_0];
	ld.param.u64 	%rd2, [_Z15yuyv2bgr_kernalPhS_j_param_1];
	ld.param.u32 	%r1, [_Z15yuyv2bgr_kernalPhS_j_param_2];
	cvta.to.global.u64 	%rd3, %rd2;
	cvta.to.global.u64 	%rd4, %rd1;
	mov.u32 	%r2, %ctaid.x;
	mov.u32 	%r3, %tid.x;
	mul.lo.s32 	%r4, %r1, %r2;
	shl.b32 	%r5, %r3, 1;
	shl.b32 	%r6, %r4, 1;
	add.s32 	%r7, %r6, %r5;
	cvt.s64.s32 	%rd5, %r7;
	add.s64 	%rd6, %rd4, %rd5;
	ld.global.u8 	%rs1, [%rd6];
	mov.u32 	%r8, tp;
	add.s32 	%r9, %r8, %r5;
	ld.global.u8 	%rs2, [%rd6+1];
	st.shared.v2.u8 	[%r9], {%rs1, %rs2};
	bar.sync 	0;
	ld.shared.u8 	%r10, [%r9];
	and.b32  	%r11, %r3, 1;
	cvt.rn.f64.u32 	%fd1, %r11;
	mov.f64 	%fd2, 0dBFF0000000000000;
	{
	.reg .b32 %temp; 
	mov.b64 	{%temp, %r12}, %fd2;
	}
	{
	.reg .b32 %temp; 
	mov.b64 	{%temp, %r13}, %fd1;
	}
	shr.u32 	%r14, %r13, 20;
	and.b32  	%r15, %r14, 2047;
	add.s32 	%r16, %r15, -1012;
	mov.b64 	%rd7, %fd1;
	shl.b64 	%rd8, %rd7, %r16;
	setp.eq.s64 	%p1, %rd8, -9223372036854775808;
	{ // callseq 1, 0
	.param .b64 param0;
	st.param.f64 	[param0], %fd1;
	.param .b64 retval0;
	call.uni (retval0), 
	__internal_accurate_pow, 
	(
	param0
	);
	ld.param.f64 	%fd3, [retval0];
	} // callseq 1
	setp.lt.s32 	%p2, %r12, 0;
	neg.f64 	%fd5, %fd3;
	selp.f64 	%fd6, %fd5, %fd3, %p1;
	selp.f64 	%fd7, %fd6, %fd3, %p2;
	setp.eq.s32 	%p3, %r11, 0;
	selp.f64 	%fd8, 0d3FF0000000000000, %fd7, %p3;
	cvt.rzi.s32.f64 	%r17, %fd8;
	add.s32 	%r18, %r9, %r17;
	ld.shared.u8 	%r19, [%r18];
	ld.shared.u8 	%r20, [%r18+2];
	add.s32 	%r21, %r10, -16;
	cvt.rn.f64.s32 	%fd9, %r21;
	mul.f64 	%fd10, %fd9, 0d3FF29FBE76C8B439;
	add.s32 	%r22, %r20, -128;
	cvt.rn.f64.s32 	%fd11, %r22;
	fma.rn.f64 	%fd12, %fd11, 0d400024DD2F1A9FBE, %fd10;
	cvt.rzi.s32.f64 	%r23, %fd12;
	add.s32 	%r24, %r19, -128;
	cvt.rn.f64.s32 	%fd13, %r24;
	fma.rn.f64 	%fd14, %fd13, 0dBFEA04189374BC6A, %fd10;
	fma.rn.f64 	%fd15, %fd11, 0dBFD90624DD2F1AA0, %fd14;
	cvt.rzi.s32.f64 	%r25, %fd15;
	fma.rn.f64 	%fd16, %fd13, 0d3FF989374BC6A7F0, %fd10;
	cvt.rzi.s32.f64 	%r26, %fd16;
	max.s32 	%r27, %r23, 0;
	min.s32 	%r28, %r27, 255;
	max.s32 	%r29, %r25, 0;
	min.s32 	%r30, %r29, 255;
	max.s32 	%r31, %r26, 0;
	min.s32 	%r32, %r31, 255;
	add.s32 	%r33, %r4, %r3;
	mul.lo.s32 	%r34, %r33, 3;
	cvt.s64.s32 	%rd10, %r34;
	add.s64 	%rd11, %rd3, %rd10;
	st.global.u8 	[%rd11+2], %r28;
	st.global.u8 	[%rd11+1], %r30;
	st.global.u8 	[%rd11], %r32;
	ret;

}
	// .globl	_Z17yuyv2rgbpf_kernalPhPfjj
.visible .entry _Z17yuyv2rgbpf_kernalPhPfjj(
	.param .u64 .ptr .align 1 _Z17yuyv2rgbpf_kernalPhPfjj_param_0,
	.param .u64 .ptr .align 1 _Z17yuyv2rgbpf_kernalPhPfjj_param_1,
	.param .u32 _Z17yuyv2rgbpf_kernalPhPfjj_param_2,
	.param .u32 _Z17yuyv2rgbpf_kernalPhPfjj_param_3
)
{
	.reg .pred 	%p<10>;
	.reg .b16 	%rs<3>;
	.reg .b32 	%r<27>;
	.reg .b32 	%f<13>;
	.reg .b64 	%rd<15>;
	.reg .b64 	%fd<17>;

	ld.param.u64 	%rd1, [_Z17yuyv2rgbpf_kernalPhPfjj_param_0];
	ld.param.u64 	%rd2, [_Z17yuyv2rgbpf_kernalPhPfjj_param_1];
	ld.param.u32 	%r1, [_Z17yuyv2rgbpf_kernalPhPfjj_param_2];
	ld.param.u32 	%r2, [_Z17yuyv2rgbpf_kernalPhPfjj_param_3];
	cvta.to.global.u64 	%rd3, %rd2;
	cvta.to.global.u64 	%rd4, %rd1;
	mov.u32 	%r3, %ctaid.x;
	mov.u32 	%r4, %tid.x;
	mul.lo.s32 	%r5, %r2, %r1;
	mul.lo.s32 	%r6, %r1, %r3;
	shl.b32 	%r7, %r4, 1;
	shl.b32 	%r8, %r6, 1;
	add.s32 	%r9, %r8, %r7;
	cvt.s64.s32 	%rd5, %r9;
	add.s64 	%rd6, %rd4, %rd5;
	ld.global.u8 	%rs1, [%rd6];
	mov.u32 	%r10, tp;
	add.s32 	%r11, %r10, %r7;
	ld.global.u8 	%rs2, [%rd6+1];
	st.shared.v2.u8 	[%r11], {%rs1, %rs2};
	bar.sync 	0;
	ld.shared.u8 	%r12, [%r11];
	and.b32  	%r13, %r4, 1;
	cvt.rn.f64.u32 	%fd1, %r13;
	mov.f64 	%fd2, 0dBFF0000000000000;
	{
	.reg .b32 %temp; 
	mov.b64 	{%temp, %r14}, %fd2;
	}
	{
	.reg .b32 %temp; 
	mov.b64 	{%temp, %r15}, %fd1;
	}
	shr.u32 	%r16, %r15, 20;
	and.b32  	%r17, %r16, 2047;
	add.s32 	%r18, %r17, -1012;
	mov.b64 	%rd7, %fd1;
	shl.b64 	%rd8, %rd7, %r18;
	setp.eq.s64 	%p1, %rd8, -9223372036854775808;
	{ // callseq 2, 0
	.param .b64 param0;
	st.param.f64 	[param0], %fd1;
	.param .b64 retval0;
	call.uni (retval0), 
	__internal_accurate_pow, 
	(
	param0
	);
	ld.param.f64 	%fd3, [retval0];
	} // callseq 2
	setp.lt.s32 	%p2, %r14, 0;
	neg.f64 	%fd5, %fd3;
	selp.f64 	%fd6, %fd5, %fd3, %p1;
	selp.f64 	%fd7, %fd6, %fd3, %p2;
	setp.eq.s32 	%p3, %r13, 0;
	selp.f64 	%fd8, 0d3FF0000000000000, %fd7, %p3;
	cvt.rzi.s32.f64 	%r19, %fd8;
	add.s32 	%r20, %r11, %r19;
	ld.shared.u8 	%r21, [%r20];
	ld.shared.u8 	%r22, [%r20+2];
	add.s32 	%r23, %r12, -16;
	cvt.rn.f64.s32 	%fd9, %r23;
	mul.f64 	%fd10, %fd9, 0d3FF29FBE76C8B439;
	add.s32 	%r24, %r22, -128;
	cvt.rn.f64.s32 	%fd11, %r24;
	fma.rn.f64 	%fd12, %fd11, 0d400024DD2F1A9FBE, %fd10;
	cvt.rn.f32.f64 	%f1, %fd12;
	add.s32 	%r25, %r21, -128;
	cvt.rn.f64.s32 	%fd13, %r25;
	fma.rn.f64 	%fd14, %fd13, 0dBFEA04189374BC6A, %fd10;
	fma.rn.f64 	%fd15, %fd11, 0dBFD90624DD2F1AA0, %fd14;
	cvt.rn.f32.f64 	%f2, %fd15;
	fma.rn.f64 	%fd16, %fd13, 0d3FF989374BC6A7F0, %fd10;
	cvt.rn.f32.f64 	%f3, %fd16;
	setp.gt.f32 	%p4, %f1, 0f437F0000;
	setp.lt.f32 	%p5, %f1, 0f00000000;
	selp.f32 	%f4, 0f00000000, %f1, %p5;
	div.rn.f32 	%f5, %f4, 0f437F0000;
	selp.f32 	%f6, 0f3F800000, %f5, %p4;
	setp.gt.f32 	%p6, %f2, 0f437F0000;
	setp.lt.f32 	%p7, %f2, 0f00000000;
	selp.f32 	%f7, 0f00000000, %f2, %p7;
	div.rn.f32 	%f8, %f7, 0f437F0000;
	selp.f32 	%f9, 0f3F800000, %f8, %p6;
	setp.gt.f32 	%p8, %f3, 0f437F0000;
	setp.lt.f32 	%p9, %f3, 0f00000000;
	selp.f32 	%f10, 0f00000000, %f3, %p9;
	div.rn.f32 	%f11, %f10, 0f437F0000;
	selp.f32 	%f12, 0f3F800000, %f11, %p8;
	add.s32 	%r26, %r6, %r4;
	mul.wide.s32 	%rd10, %r26, 4;
	add.s64 	%rd11, %rd3, %rd10;
	st.global.f32 	[%rd11], %f6;
	mul.wide.s32 	%rd12, %r5, 4;
	add.s64 	%rd13, %rd11, %rd12;
	st.global.f32 	[%rd13], %f9;
	add.s64 	%rd14, %rd13, %rd12;
	st.global.f32 	[%rd14], %f12;
	ret;

}
	// .globl	_Z15yuyv2all_kernalPhS_S_Pfjj
.visible .entry _Z15yuyv2all_kernalPhS_S_Pfjj(
	.param .u64 .ptr .align 1 _Z15yuyv2all_kernalPhS_S_Pfjj_param_0,
	.param .u64 .ptr .align 1 _Z15yuyv2all_kernalPhS_S_Pfjj_param_1,
	.param .u64 .ptr .align 1 _Z15yuyv2all_kernalPhS_S_Pfjj_param_2,
	.param .u64 .ptr .align 1 _Z15yuyv2all_kernalPhS_S_Pfjj_param_3,
	.param .u32 _Z15yuyv2all_kernalPhS_S_Pfjj_param_4,
	.param .u32 _Z15yuyv2all_kernalPhS_S_Pfjj_param_5
)
{
	.reg .pred 	%p<10>;
	.reg .b16 	%rs<6>;
	.reg .b32 	%r<34>;
	.reg .b32 	%f<13>;
	.reg .b64 	%rd<22>;
	.reg .b64 	%fd<17>;

	ld.param.u64 	%rd1, [_Z15yuyv2all_kernalPhS_S_Pfjj_param_0];
	ld.param.u64 	%rd2, [_Z15yuyv2all_kernalPhS_S_Pfjj_param_1];
	ld.param.u64 	%rd3, [_Z15yuyv2all_kernalPhS_S_Pfjj_param_2];
	ld.param.u64 	%rd4, [_Z15yuyv2all_kernalPhS_S_Pfjj_param_3];
	ld.param.u32 	%r1, [_Z15yuyv2all_kernalPhS_S_Pfjj_param_4];
	ld.param.u32 	%r2, [_Z15yuyv2all_kernalPhS_S_Pfjj_param_5];
	cvta.to.global.u64 	%rd5, %rd4;
	cvta.to.global.u64 	%rd6, %rd3;
	cvta.to.global.u64 	%rd7, %rd2;
	cvta.to.global.u64 	%rd8, %rd1;
	mov.u32 	%r3, %ctaid.x;
	mov.u32 	%r4, %tid.x;
	mul.lo.s32 	%r5, %r2, %r1;
	mul.lo.s32 	%r6, %r1, %r3;
	shl.b32 	%r7, %r4, 1;
	shl.b32 	%r8, %r6, 1;
	add.s32 	%r9, %r8, %r7;
	cvt.s64.s32 	%rd9, %r9;
	add.s64 	%rd10, %rd8, %rd9;
	ld.global.u8 	%rs1, [%rd10];
	mov.u32 	%r10, tp;
	add.s32 	%r11, %r10, %r7;
	ld.global.u8 	%rs2, [%rd10+1];
	st.shared.v2.u8 	[%r11], {%rs1, %rs2};
	bar.sync 	0;
	ld.shared.u8 	%rs3, [%r11];
	and.b32  	%r12, %r4, 1;
	cvt.rn.f64.u32 	%fd1, %r12;
	mov.f64 	%fd2, 0dBFF0000000000000;
	{
	.reg .b32 %temp; 
	mov.b64 	{%temp, %r13}, %fd2;
	}
	{
	.reg .b32 %temp; 
	mov.b64 	{%temp, %r14}, %fd1;
	}
	shr.u32 	%r15, %r14, 20;
	and.b32  	%r16, %r15, 2047;
	add.s32 	%r17, %r16, -1012;
	mov.b64 	%rd11, %fd1;
	shl.b64 	%rd12, %rd11, %r17;
	setp.eq.s64 	%p1, %rd12, -9223372036854775808;
	{ // callseq 3, 0
	.param .b64 param0;
	st.param.f64 	[param0], %fd1;
	.param .b64 retval0;
	call.uni (retval0), 
	__internal_accurate_pow, 
	(
	param0
	);
	ld.param.f64 	%fd3, [retval0];
	} // callseq 3
	setp.lt.s32 	%p2, %r13, 0;
	neg.f64 	%fd5, %fd3;
	selp.f64 	%fd6, %fd5, %fd3, %p1;
	selp.f64 	%fd7, %fd6, %fd3, %p2;
	setp.eq.s32 	%p3, %r12, 0;
	selp.f64 	%fd8, 0d3FF0000000000000, %fd7, %p3;
	cvt.rzi.s32.f64 	%r18, %fd8;
	add.s32 	%r19, %r11, %r18;
	ld.shared.u8 	%rs4, [%r19];
	ld.shared.u8 	%rs5, [%r19+2];
	add.s32 	%r20, %r6, %r4;
	mul.lo.s32 	%r21, %r20, 3;
	cvt.s64.s32 	%rd14, %r21;
	add.s64 	%rd15, %rd7, %rd14;
	st.global.u8 	[%rd15], %rs3;
	st.global.u8 	[%rd15+1], %rs4;
	st.global.u8 	[%rd15+2], %rs5;
	cvt.u32.u16 	%r22, %rs3;
	and.b32  	%r23, %r22, 255;
	add.s32 	%r24, %r23, -16;
	cvt.rn.f64.s32 	%fd9, %r24;
	mul.f64 	%fd10, %fd9, 0d3FF29FBE76C8B439;
	cvt.u32.u16 	%r25, %rs5;
	and.b32  	%r26, %r25, 255;
	add.s32 	%r27, %r26, -128;
	cvt.rn.f64.s32 	%fd11, %r27;
	fma.rn.f64 	%fd12, %fd11, 0d400024DD2F1A9FBE, %fd10;
	cvt.rn.f32.f64 	%f1, %fd12;
	cvt.u32.u16 	%r28, %rs4;
	and.b32  	%r29, %r28, 255;
	add.s32 	%r30, %r29, -128;
	cvt.rn.f64.s32 	%fd13, %r30;
	fma.rn.f64 	%fd14, %fd13, 0dBFEA04189374BC6A, %fd10;
	fma.rn.f64 	%fd15, %fd11, 0dBFD90624DD2F1AA0, %fd14;
	cvt.rn.f32.f64 	%f2, %fd15;
	fma.rn.f64 	%fd16, %fd13, 0d3FF989374BC6A7F0, %fd10;
	cvt.rn.f32.f64 	%f3, %fd16;
	setp.gt.f32 	%p4, %f1, 0f437F0000;
	setp.lt.f32 	%p5, %f1, 0f00000000;
	selp.f32 	%f4, 0f00000000, %f1, %p5;
	selp.f32 	%f5, 0f437F0000, %f4, %p4;
	setp.gt.f32 	%p6, %f2, 0f437F0000;
	setp.lt.f32 	%p7, %f2, 0f00000000;
	selp.f32 	%f6, 0f00000000, %f2, %p7;
	selp.f32 	%f7, 0f437F0000, %f6, %p6;
	setp.gt.f32 	%p8, %f3, 0f437F0000;
	setp.lt.f32 	%p9, %f3, 0f00000000;
	selp.f32 	%f8, 0f00000000, %f3, %p9;
	selp.f32 	%f9, 0f437F0000, %f8, %p8;
	cvt.rzi.u32.f32 	%r31, %f9;
	add.s64 	%rd16, %rd6, %rd14;
	st.global.u8 	[%rd16], %r31;
	cvt.rzi.u32.f32 	%r32, %f7;
	st.global.u8 	[%rd16+1], %r32;
	cvt.rzi.u32.f32 	%r33, %f5;
	st.global.u8 	[%rd16+2], %r33;
	div.rn.f32 	%f10, %f5, 0f437F0000;
	mul.wide.s32 	%rd17, %r20, 4;
	add.s64 	%rd18, %rd5, %rd17;
	st.global.f32 	[%rd18], %f10;
	div.rn.f32 	%f11, %f7, 0f437F0000;
	mul.wide.s32 	%rd19, %r5, 4;
	add.s64 	%rd20, %rd18, %rd19;
	st.global.f32 	[%rd20], %f11;
	div.rn.f32 	%f12, %f9, 0f437F0000;
	add.s64 	%rd21, %rd20, %rd19;
	st.global.f32 	[%rd21], %f12;
	ret;

}
	// .globl	_Z15yuyv2dst_kernalPhS_Pfjj
.visible .entry _Z15yuyv2dst_kernalPhS_Pfjj(
	.param .u64 .ptr .align 1 _Z15yuyv2dst_kernalPhS_Pfjj_param_0,
	.param .u64 .ptr .align 1 _Z15yuyv2dst_kernalPhS_Pfjj_param_1,
	.param .u64 .ptr .align 1 _Z15yuyv2dst_kernalPhS_Pfjj_param_2,
	.param .u32 _Z15yuyv2dst_kernalPhS_Pfjj_param_3,
	.param .u32 _Z15yuyv2dst_kernalPhS_Pfjj_param_4
)
{
	.reg .pred 	%p<10>;
	.reg .b16 	%rs<3>;
	.reg .b32 	%r<31>;
	.reg .b32 	%f<13>;
	.reg .b64 	%rd<19>;
	.reg .b64 	%fd<17>;

	ld.param.u64 	%rd1, [_Z15yuyv2dst_kernalPhS_Pfjj_param_0];
	ld.param.u64 	%rd2, [_Z15yuyv2dst_kernalPhS_Pfjj_param_1];
	ld.param.u64 	%rd3, [_Z15yuyv2dst_kernalPhS_Pfjj_param_2];
	ld.param.u32 	%r1, [_Z15yuyv2dst_kernalPhS_Pfjj_param_3];
	ld.param.u32 	%r2, [_Z15yuyv2dst_kernalPhS_Pfjj_param_4];
	cvta.to.global.u64 	%rd4, %rd3;
	cvta.to.global.u64 	%rd5, %rd2;
	cvta.to.global.u64 	%rd6, %rd1;
	mov.u32 	%r3, %ctaid.x;
	mov.u32 	%r4, %tid.x;
	mul.lo.s32 	%r5, %r2, %r1;
	mul.lo.s32 	%r6, %r1, %r3;
	shl.b32 	%r7, %r4, 1;
	shl.b32 	%r8, %r6, 1;
	add.s32 	%r9, %r8, %r7;
	cvt.s64.s32 	%rd7, %r9;
	add.s64 	%rd8, %rd6, %rd7;
	ld.global.u8 	%rs1, [%rd8];
	mov.u32 	%r10, tp;
	add.s32 	%r11, %r10, %r7;
	ld.global.u8 	%rs2, [%rd8+1];
	st.shared.v2.u8 	[%r11], {%rs1, %rs2};
	bar.sync 	0;
	ld.shared.u8 	%r12, [%r11];
	and.b32  	%r13, %r4, 1;
	cvt.rn.f64.u32 	%fd1, %r13;
	mov.f64 	%fd2, 0dBFF0000000000000;
	{
	.reg .b32 %temp; 
	mov.b64 	{%temp, %r14}, %fd2;
	}
	{
	.reg .b32 %temp; 
	mov.b64 	{%temp, %r15}, %fd1;
	}
	shr.u32 	%r16, %r15, 20;
	and.b32  	%r17, %r16, 2047;
	add.s32 	%r18, %r17, -1012;
	mov.b64 	%rd9, %fd1;
	shl.b64 	%rd10, %rd9, %r18;
	setp.eq.s64 	%p1, %rd10, -9223372036854775808;
	{ // callseq 4, 0
	.param .b64 param0;
	st.param.f64 	[param0], %fd1;
	.param .b64 retval0;
	call.uni (retval0), 
	__internal_accurate_pow, 
	(
	param0
	);
	ld.param.f64 	%fd3, [retval0];
	} // callseq 4
	setp.lt.s32 	%p2, %r14, 0;
	neg.f64 	%fd5, %fd3;
	selp.f64 	%fd6, %fd5, %fd3, %p1;
	selp.f64 	%fd7, %fd6, %fd3, %p2;
	setp.eq.s32 	%p3, %r13, 0;
	selp.f64 	%fd8, 0d3FF0000000000000, %fd7, %p3;
	cvt.rzi.s32.f64 	%r19, %fd8;
	add.s32 	%r20, %r11, %r19;
	ld.shared.u8 	%r21, [%r20];
	ld.shared.u8 	%r22, [%r20+2];
	add.s32 	%r23, %r12, -16;
	cvt.rn.f64.s32 	%fd9, %r23;
	mul.f64 	%fd10, %fd9, 0d3FF29FBE76C8B439;
	add.s32 	%r24, %r22, -128;
	cvt.rn.f64.s32 	%fd11, %r24;
	fma.rn.f64 	%fd12, %fd11, 0d400024DD2F1A9FBE, %fd10;
	cvt.rn.f32.f64 	%f1, %fd12;
	add.s32 	%r25, %r21, -128;
	cvt.rn.f64.s32 	%fd13, %r25;
	fma.rn.f64 	%fd14, %fd13, 0dBFEA04189374BC6A, %fd10;
	fma.rn.f64 	%fd15, %fd11, 0dBFD90624DD2F1AA0, %fd14;
	cvt.rn.f32.f64 	%f2, %fd15;
	fma.rn.f64 	%fd16, %fd13, 0d3FF989374BC6A7F0, %fd10;
	cvt.rn.f32.f64 	%f3, %fd16;
	setp.gt.f32 	%p4, %f1, 0f437F0000;
	setp.lt.f32 	%p5, %f1, 0f00000000;
	selp.f32 	%f4, 0f00000000, %f1, %p5;
	selp.f32 	%f5, 0f437F0000, %f4, %p4;
	setp.gt.f32 	%p6, %f2, 0f437F0000;
	setp.lt.f32 	%p7, %f2, 0f00000000;
	selp.f32 	%f6, 0f00000000, %f2, %p7;
	selp.f32 	%f7, 0f437F0000, %f6, %p6;
	setp.gt.f32 	%p8, %f3, 0f437F0000;
	setp.lt.f32 	%p9, %f3, 0f00000000;
	selp.f32 	%f8, 0f00000000, %f3, %p9;
	selp.f32 	%f9, 0f437F0000, %f8, %p8;
	cvt.rzi.u32.f32 	%r26, %f9;
	add.s32 	%r27, %r6, %r4;
	mul.lo.s32 	%r28, %r27, 3;
	cvt.s64.s32 	%rd12, %r28;
	add.s64 	%rd13, %rd5, %rd12;
	st.global.u8 	[%rd13], %r26;
	cvt.rzi.u32.f32 	%r29, %f7;
	st.global.u8 	[%rd13+1], %r29;
	cvt.rzi.u32.f32 	%r30, %f5;
	st.global.u8 	[%rd13+2], %r30;
	div.rn.f32 	%f10, %f5, 0f437F0000;
	mul.wide.s32 	%rd14, %r27, 4;
	add.s64 	%rd15, %rd4, %rd14;
	st.global.f32 	[%rd15], %f10;
	div.rn.f32 	%f11, %f7, 0f437F0000;
	mul.wide.s32 	%rd16, %r5, 4;
	add.s64 	%rd17, %rd15, %rd16;
	st.global.f32 	[%rd17], %f11;
	div.rn.f32 	%f12, %f9, 0f437F0000;
	add.s64 	%rd18, %rd17, %rd16;
	st.global.f32 	[%rd18], %f12;
	ret;

}
	// .globl	_Z14resizew_kernalPfiiS_ii
.visible .entry _Z14resizew_kernalPfiiS_ii(
	.param .u64 .ptr .align 1 _Z14resizew_kernalPfiiS_ii_param_0,
	.param .u32 _Z14resizew_kernalPfiiS_ii_param_1,
	.param .u32 _Z14resizew_kernalPfiiS_ii_param_2,
	.param .u64 .ptr .align 1 _Z14resizew_kernalPfiiS_ii_param_3,
	.param .u32 _Z14resizew_kernalPfiiS_ii_param_4,
	.param .u32 _Z14resizew_kernalPfiiS_ii_param_5
)
{
	.reg .pred 	%p<2>;
	.reg .b32 	%r<14>;
	.reg .b32 	%f<22>;
	.reg .b64 	%rd<15>;

	ld.param.u64 	%rd1, [_Z14resizew_kernalPfiiS_ii_param_0];
	ld.param.u32 	%r3, [_Z14resizew_kernalPfiiS_ii_param_1];
	ld.param.u32 	%r4, [_Z14resizew_kernalPfiiS_ii_param_2];
	ld.param.u64 	%rd2, [_Z14resizew_kernalPfiiS_ii_param_3];
	ld.param.u32 	%r5, [_Z14resizew_kernalPfiiS_ii_param_4];
	ld.param.u32 	%r6, [_Z14resizew_kernalPfiiS_ii_param_5];
	mov.u32 	%r1, %tid.x;
	add.s32 	%r7, %r3, -1;
	cvt.rn.f32.s32 	%f2, %r7;
	add.s32 	%r8, %r5, -1;
	cvt.rn.f32.s32 	%f3, %r8;
	div.rn.f32 	%f4, %f2, %f3;
	cvt.rn.f32.u32 	%f5, %r1;
	mul.f32 	%f1, %f4, %f5;
	cvt.rzi.s32.f32 	%r2, %f1;
	setp.ge.s32 	%p1, %r2, %r7;
	@%p1 bra 	$L__BB5_2;
	mov.u32 	%r9, %ctaid.x;
	cvt.rn.f32.s32 	%f6, %r2;
	sub.f32 	%f7, %f1, %f6;
	cvta.to.global.u64 	%rd3, %rd1;
	cvta.to.global.u64 	%rd4, %rd2;
	mov.f32 	%f8, 0f3F800000;
	sub.f32 	%f9, %f8, %f7;
	mad.lo.s32 	%r10, %r3, %r9, %r2;
	mul.wide.s32 	%rd5, %r10, 4;
	add.s64 	%rd6, %rd3, %rd5;
	ld.global.f32 	%f10, [%rd6];
	ld.global.f32 	%f11, [%rd6+4];
	mul.f32 	%f12, %f7, %f11;
	fma.rn.f32 	%f13, %f9, %f10, %f12;
	mad.lo.s32 	%r11, %r5, %r9, %r1;
	mul.wide.s32 	%rd7, %r11, 4;
	add.s64 	%rd8, %rd4, %rd7;
	st.global.f32 	[%rd8], %f13;
	mul.lo.s32 	%r12, %r4, %r3;
	mul.wide.s32 	%rd9, %r12, 4;
	add.s64 	%rd10, %rd6, %rd9;
	ld.global.f32 	%f14, [%rd10];
	ld.global.f32 	%f15, [%rd10+4];
	mul.f32 	%f16, %f7, %f15;
	fma.rn.f32 	%f17, %f9, %f14, %f16;
	mul.lo.s32 	%r13, %r6, %r5;
	mul.wide.s32 	%rd11, %r13, 4;
	add.s64 	%rd12, %rd8, %rd11;
	st.global.f32 	[%rd12], %f17;
	add.s64 	%rd13, %rd10, %rd9;
	ld.global.f32 	%f18, [%rd13];
	ld.global.f32 	%f19, [%rd13+4];
	mul.f32 	%f20, %f7, %f19;
	fma.rn.f32 	%f21, %f9, %f18, %f20;
	add.s64 	%rd14, %rd12, %rd11;
	st.global.f32 	[%rd14], %f21;
$L__BB5_2:
	ret;

}
	// .globl	_Z14resizeh_kernalPfiiS_ii
.visible .entry _Z14resizeh_kernalPfiiS_ii(
	.param .u64 .ptr .align 1 _Z14resizeh_kernalPfiiS_ii_param_0,
	.param .u32 _Z14resizeh_kernalPfiiS_ii_param_1,
	.param .u32 _Z14resizeh_kernalPfiiS_ii_param_2,
	.param .u64 .ptr .align 1 _Z14resizeh_kernalPfiiS_ii_param_3,
	.param .u32 _Z14resizeh_kernalPfiiS_ii_param_4,
	.param .u32 _Z14resizeh_kernalPfiiS_ii_param_5
)
{
	.reg .pred 	%p<2>;
	.reg .b32 	%r<15>;
	.reg .b32 	%f<22>;
	.reg .b64 	%rd<19>;

	ld.param.u64 	%rd1, [_Z14resizeh_kernalPfiiS_ii_param_0];
	ld.param.u32 	%r5, [_Z14resizeh_kernalPfiiS_ii_param_1];
	ld.param.u32 	%r6, [_Z14resizeh_kernalPfiiS_ii_param_2];
	ld.param.u64 	%rd2, [_Z14resizeh_kernalPfiiS_ii_param_3];
	ld.param.u32 	%r7, [_Z14resizeh_kernalPfiiS_ii_param_4];
	ld.param.u32 	%r8, [_Z14resizeh_kernalPfiiS_ii_param_5];
	mov.u32 	%r9, %ctaid.x;
	mul.lo.s32 	%r1, %r8, %r7;
	mul.lo.s32 	%r2, %r6, %r5;
	mul.lo.s32 	%r3, %r7, %r9;
	add.s32 	%r10, %r6, -1;
	cvt.rn.f32.s32 	%f2, %r10;
	add.s32 	%r11, %r8, -1;
	cvt.rn.f32.s32 	%f3, %r11;
	div.rn.f32 	%f4, %f2, %f3;
	cvt.rn.f32.u32 	%f5, %r9;
	mul.f32 	%f6, %f4, %f5;
	cvt.rzi.s32.f32 	%r4, %f6;
	cvt.rn.f32.s32 	%f7, %r4;
	sub.f32 	%f1, %f6, %f7;
	setp.ge.s32 	%p1, %r4, %r10;
	@%p1 bra 	$L__BB6_2;
	cvta.to.global.u64 	%rd3, %rd1;
	cvta.to.global.u64 	%rd4, %rd2;
	mov.u32 	%r12, %tid.x;
	mov.f32 	%f8, 0f3F800000;
	sub.f32 	%f9, %f8, %f1;
	mad.lo.s32 	%r13, %r4, %r5, %r12;
	mul.wide.s32 	%rd5, %r13, 4;
	add.s64 	%rd6, %rd3, %rd5;
	ld.global.f32 	%f10, [%rd6];
	mul.wide.s32 	%rd7, %r5, 4;
	add.s64 	%rd8, %rd6, %rd7;
	ld.global.f32 	%f11, [%rd8];
	mul.f32 	%f12, %f1, %f11;
	fma.rn.f32 	%f13, %f9, %f10, %f12;
	add.s32 	%r14, %r3, %r12;
	mul.wide.s32 	%rd9, %r14, 4;
	add.s64 	%rd10, %rd4, %rd9;
	st.global.f32 	[%rd10], %f13;
	mul.wide.s32 	%rd11, %r2, 4;
	add.s64 	%rd12, %rd6, %rd11;
	ld.global.f32 	%f14, [%rd12];
	add.s64 	%rd13, %rd12, %rd7;
	ld.global.f32 	%f15, [%rd13];
	mul.f32 	%f16, %f1, %f15;
	fma.rn.f32 	%f17, %f9, %f14, %f16;
	mul.wide.s32 	%rd14, %r1, 4;
	add.s64 	%rd15, %rd10, %rd14;
	st.global.f32 	[%rd15], %f17;
	add.s64 	%rd16, %rd12, %rd11;
	ld.global.f32 	%f18, [%rd16];
	add.s64 	%rd17, %rd16, %rd7;
	ld.global.f32 	%f19, [%rd17];
	mul.f32 	%f20, %f1, %f19;
	fma.rn.f32 	%f21, %f9, %f18, %f20;
	add.s64 	%rd18, %rd15, %rd14;
	st.global.f32 	[%rd18], %f21;
$L__BB6_2:
	ret;

}
.func  (.param .b64 func_retval0) __internal_accurate_pow(
	.param .b64 __internal_accurate_pow_param_0
)
{
	.reg .pred 	%p<8>;
	.reg .b32 	%r<46>;
	.reg .b32 	%f<3>;
	.reg .b64 	%fd<109>;

	ld.param.f64 	%fd10, [__internal_accurate_pow_param_0];
	mov.f64 	%fd11, 0d3FF0000000000000;
	{
	.reg .b32 %temp; 
	mov.b64 	{%temp, %r8}, %fd11;
	}
	{
	.reg .b32 %temp; 
	mov.b64 	{%r9, %temp}, %fd11;
	}
	shr.u32 	%r10, %r8, 20;
	setp.lt.u32 	%p1, %r8, 1048576;
	mov.f64 	%fd12, 0d4350000000000000;
	{
	.reg .b32 %temp; 
	mov.b64 	{%temp, %r11}, %fd12;
	}
	{
	.reg .b32 %temp; 
	mov.b64 	{%r12, %temp}, %fd12;
	}
	shr.u32 	%r13, %r11, 20;
	add.s32 	%r14, %r13, -54;
	selp.b32 	%r15, %r12, %r9, %p1;
	selp.b32 	%r16, %r11, %r8, %p1;
	selp.b32 	%r1, %r14, %r10, %p1;
	add.s32 	%r45, %r1, -1023;
	and.b32  	%r17, %r16, -2146435073;
	or.b32  	%r18, %r17, 1072693248;
	mov.b64 	%fd107, {%r15, %r18};
	setp.lt.u32 	%p2, %r18, 1073127583;
	@%p2 bra 	$L__BB7_2;
	{
	.reg .b32 %temp; 
	mov.b64 	{%r19, %temp}, %fd107;
	}
	{
	.reg .b32 %temp; 
	mov.b64 	{%temp, %r20}, %fd107;
	}
	add.s32 	%r21, %r20, -1048576;
	mov.b64 	%fd107, {%r19, %r21};
	add.s32 	%r45, %r1, -1022;
$L__BB7_2:
	add.f64 	%fd13, %fd107, 0dBFF0000000000000;
	add.f64 	%fd14, %fd107, 0d3FF0000000000000;
	rcp.approx.ftz.f64 	%fd15, %fd14;
	neg.f64 	%fd16, %fd14;
	fma.rn.f64 	%fd17, %fd16, %fd15, 0d3FF0000000000000;
	fma.rn.f64 	%fd18, %fd17, %fd17, %fd17;
	fma.rn.f64 	%fd19, %fd18, %fd15, %fd15;
	mul.f64 	%fd20, %fd13, %fd19;
	fma.rn.f64 	%fd21, %fd13, %fd19, %fd20;
	mul.f64 	%fd22, %fd21, %fd21;
	fma.rn.f64 	%fd23, %fd22, 0d3EB0F5FF7D2CAFE2, 0d3ED0F5D241AD3B5A;
	fma.rn.f64 	%fd24, %fd23, %fd22, 0d3EF3B20A75488A3F;
	fma.rn.f64 	%fd25, %fd24, %fd22, 0d3F1745CDE4FAECD5;
	fma.rn.f64 	%fd26, %fd25, %fd22, 0d3F3C71C7258A578B;
	fma.rn.f64 	%fd27, %fd26, %fd22, 0d3F6249249242B910;
	fma.rn.f64 	%fd28, %fd27, %fd22, 0d3F89999999999DFB;
	sub.f64 	%fd29, %fd13, %fd21;
	add.f64 	%fd30, %fd29, %fd29;
	neg.f64 	%fd31, %fd21;
	fma.rn.f64 	%fd32, %fd31, %fd13, %fd30;
	mul.f64 	%fd33, %fd19, %fd32;
	fma.rn.f64 	%fd34, %fd22, %fd28, 0d3FB5555555555555;
	mov.f64 	%fd35, 0d3FB5555555555555;
	sub.f64 	%fd36, %fd35, %fd34;
	fma.rn.f64 	%fd37, %fd22, %fd28, %fd36;
	add.f64 	%fd38, %fd37, 0dBC46A4CB00B9E7B0;
	add.f64 	%fd39, %fd34, %fd38;
	sub.f64 	%fd40, %fd34, %fd39;
	add.f64 	%fd41, %fd38, %fd40;
	mul.rn.f64 	%fd42, %fd21, %fd21;
	neg.f64 	%fd43, %fd42;
	fma.rn.f64 	%fd44, %fd21, %fd21, %fd43;
	{
	.reg .b32 %temp; 
	mov.b64 	{%r22, %temp}, %fd33;
	}
	{
	.reg .b32 %temp; 
	mov.b64 	{%temp, %r23}, %fd33;
	}
	add.s32 	%r24, %r23, 1048576;
	mov.b64 	%fd45, {%r22, %r24};
	fma.rn.f64 	%fd46, %fd21, %fd45, %fd44;
	mul.rn.f64 	%fd47, %fd42, %fd21;
	neg.f64 	%fd48, %fd47;
	fma.rn.f64 	%fd49, %fd42, %fd21, %fd48;
	fma.rn.f64 	%fd50, %fd42, %fd33, %fd49;
	fma.rn.f64 	%fd51, %fd46, %fd21, %fd50;
	mul.rn.f64 	%fd52, %fd39, %fd47;
	neg.f64 	%fd53, %fd52;
	fma.rn.f64 	%fd54, %fd39, %fd47, %fd53;
	fma.rn.f64 	%fd55, %fd39, %fd51, %fd54;
	fma.rn.f64 	%fd56, %fd41, %fd47, %fd55;
	add.f64 	%fd57, %fd52, %fd56;
	sub.f64 	%fd58, %fd52, %fd57;
	add.f64 	%fd59, %fd56, %fd58;
	add.f64 	%fd60, %fd21, %fd57;
	sub.f64 	%fd61, %fd21, %fd60;
	add.f64 	%fd62, %fd57, %fd61;
	add.f64 	%fd63, %fd59, %fd62;
	add.f64 	%fd64, %fd33, %fd63;
	add.f64 	%fd65, %fd60, %fd64;
	sub.f64 	%fd66, %fd60, %fd65;
	add.f64 	%fd67, %fd64, %fd66;
	xor.b32  	%r25, %r45, -2147483648;
	mov.b32 	%r26, 1127219200;
	mov.b64 	%fd68, {%r25, %r26};
	mov.b32 	%r27, -2147483648;
	mov.b64 	%fd69, {%r27, %r26};
	sub.f64 	%fd70, %fd68, %fd69;
	fma.rn.f64 	%fd71, %fd70, 0d3FE62E42FEFA39EF, %fd65;
	fma.rn.f64 	%fd72, %fd70, 0dBFE62E42FEFA39EF, %fd71;
	sub.f64 	%fd73, %fd72, %fd65;
	sub.f64 	%fd74, %fd67, %fd73;
	fma.rn.f64 	%fd75, %fd70, 0d3C7ABC9E3B39803F, %fd74;
	add.f64 	%fd76, %fd71, %fd75;
	sub.f64 	%fd77, %fd71, %fd76;
	add.f64 	%fd78, %fd75, %fd77;
	{
	.reg .b32 %temp; 
	mov.b64 	{%temp, %r28}, %fd10;
	}
	{
	.reg .b32 %temp; 
	mov.b64 	{%r29, %temp}, %fd10;
	}
	shl.b32 	%r30, %r28, 1;
	setp.gt.u32 	%p3, %r30, -33554433;
	and.b32  	%r31, %r28, -15728641;
	selp.b32 	%r32, %r31, %r28, %p3;
	mov.b64 	%fd79, {%r29, %r32};
	mul.rn.f64 	%fd80, %fd76, %fd79;
	neg.f64 	%fd81, %fd80;
	fma.rn.f64 	%fd82, %fd76, %fd79, %fd81;
	fma.rn.f64 	%fd83, %fd78, %fd79, %fd82;
	add.f64 	%fd4, %fd80, %fd83;
	sub.f64 	%fd84, %fd80, %fd4;
	add.f64 	%fd5, %fd83, %fd84;
	fma.rn.f64 	%fd85, %fd4, 0d3FF71547652B82FE, 0d4338000000000000;
	{
	.reg .b32 %temp; 
	mov.b64 	{%r5, %temp}, %fd85;
	}
	mov.f64 	%fd86, 0dC338000000000000;
	add.rn.f64 	%fd87, %fd85, %fd86;
	fma.rn.f64 	%fd88, %fd87, 0dBFE62E42FEFA39EF, %fd4;
	fma.rn.f64 	%fd89, %fd87, 0dBC7ABC9E3B39803F, %fd88;
	fma.rn.f64 	%fd90, %fd89, 0d3E5ADE1569CE2BDF, 0d3E928AF3FCA213EA;
	fma.rn.f64 	%fd91, %fd90, %fd89, 0d3EC71DEE62401315;
	fma.rn.f64 	%fd92, %fd91, %fd89, 0d3EFA01997C89EB71;
	fma.rn.f64 	%fd93, %fd92, %fd89, 0d3F2A01A014761F65;
	fma.rn.f64 	%fd94, %fd93, %fd89, 0d3F56C16C1852B7AF;
	fma.rn.f64 	%fd95, %fd94, %fd89, 0d3F81111111122322;
	fma.rn.f64 	%fd96, %fd95, %fd89, 0d3FA55555555502A1;
	fma.rn.f64 	%fd97, %fd96, %fd89, 0d3FC5555555555511;
	fma.rn.f64 	%fd98, %fd97, %fd89, 0d3FE000000000000B;
	fma.rn.f64 	%fd99, %fd98, %fd89, 0d3FF0000000000000;
	fma.rn.f64 	%fd100, %fd99, %fd89, 0d3FF0000000000000;
	{
	.reg .b32 %temp; 
	mov.b64 	{%r6, %temp}, %fd100;
	}
	{
	.reg .b32 %temp; 
	mov.b64 	{%temp, %r7}, %fd100;
	}
	shl.b32 	%r33, %r5, 20;
	add.s32 	%r34, %r33, %r7;
	mov.b64 	%fd108, {%r6, %r34};
	{
	.reg .b32 %temp; 
	mov.b64 	{%temp, %r35}, %fd4;
	}
	mov.b32 	%f2, %r35;
	abs.f32 	%f1, %f2;
	setp.lt.f32 	%p4, %f1, 0f4086232B;
	@%p4 bra 	$L__BB7_5;
	setp.lt.f64 	%p5, %fd4, 0d0000000000000000;
	add.f64 	%fd101, %fd4, 0d7FF0000000000000;
	selp.f64 	%fd108, 0d0000000000000000, %fd101, %p5;
	setp.geu.f32 	%p6, %f1, 0f40874800;
	@%p6 bra 	$L__BB7_5;
	shr.u32 	%r36, %r5, 31;
	add.s32 	%r37, %r5, %r36;
	shr.s32 	%r38, %r37, 1;
	shl.b32 	%r39, %r38, 20;
	add.s32 	%r40, %r7, %r39;
	mov.b64 	%fd102, {%r6, %r40};
	sub.s32 	%r41, %r5, %r38;
	shl.b32 	%r42, %r41, 20;
	add.s32 	%r43, %r42, 1072693248;
	mov.b32 	%r44, 0;
	mov.b64 	%fd103, {%r44, %r43};
	mul.f64 	%fd108, %fd103, %fd102;
$L__BB7_5:
	abs.f64 	%fd104, %fd108;
	setp.eq.f64 	%p7, %fd104, 0d7FF0000000000000;
	fma.rn.f64 	%fd105, %fd108, %fd5, %fd108;
	selp.f64 	%fd106, %fd108, %fd105, %p7;
	st.param.f64 	[func_retval0], %fd106;
	ret;

}


// ===== COMPILED SASS (sm_100) =====

	.target	sm_100

	.elftype	@"ET_EXEC"


//--------------------- .note.nv.tkinfo           --------------------------
	.section	.note.nv.tkinfo,"",@"SHT_NOTE"
	.sectionflags	@"SHF_NOTE_NV_TKINFO"
	.tkinfo
        /*0018*/ 	.word	0x00000002
        /*0030*/ 	.string	""
        /*0030*/ 	.string	"ptxas"
        /*0030*/ 	.string	"Cuda compilation tools, release 13.0, V13.0.88"
        /*0030*/ 	.string	"Build cuda_13.0.r13.0/compiler.36424714_0"
        /*0030*/ 	.string	"-arch sm_100 -m 64 "



//--------------------- .note.nv.cuinfo           --------------------------
	.section	.note.nv.cuinfo,"",@"SHT_NOTE"
	.sectionflags	@"SHF_NOTE_NV_CUINFO"
        /*0018*/ 	.short	0x0002
        /*001a*/ 	.short	0x0064
        /*001c*/ 	.short	0x0082
	.zero		2


//--------------------- .nv.info                  --------------------------
	.section	.nv.info,"",@"SHT_CUDA_INFO"
	.align	4


	//----- nvinfo : EIATTR_REGCOUNT
	.align		4
        /*0000*/ 	.byte	0x04, 0x2f
        /*0002*/ 	.short	(.L_1 - .L_0)
	.align		4
.L_0:
        /*0004*/ 	.word	index@(_Z15yuyv2yuv_kernalPhS_j)
        /*0008*/ 	.word	0x0000001e


	//----- nvinfo : EIATTR_FRAME_SIZE
	.align		4
.L_1:
        /*000c*/ 	.byte	0x04, 0x11
        /*000e*/ 	.short	(.L_3 - .L_2)
	.align		4
.L_2:
        /*0010*/ 	.word	index@($_Z15yuyv2yuv_kernalPhS_j$__internal_accurate_pow)
        /*0014*/ 	.word	0x00000000


	//----- nvinfo : EIATTR_FRAME_SIZE
	.align		4
.L_3:
        /*0018*/ 	.byte	0x04, 0x11
        /*001a*/ 	.short	(.L_5 - .L_4)
	.align		4
.L_4:
        /*001c*/ 	.word	index@(_Z15yuyv2yuv_kernalPhS_j)
        /*0020*/ 	.word	0x00000000


	//----- nvinfo : EIATTR_REGCOUNT
	.align		4
.L_5:
        /*0024*/ 	.byte	0x04, 0x2f
        /*0026*/ 	.short	(.L_7 - .L_6)
	.align		4
.L_6:
        /*0028*/ 	.word	index@(_Z15yuyv2bgr_kernalPhS_j)
        /*002c*/ 	.word	0x0000001d


	//----- nvinfo : EIATTR_FRAME_SIZE
	.align		4
.L_7:
        /*0030*/ 	.byte	0x04, 0x11
        /*0032*/ 	.short	(.L_9 - .L_8)
	.align		4
.L_8:
        /*0034*/ 	.word	index@($_Z15yuyv2bgr_kernalPhS_j$__internal_accurate_pow)
        /*0038*/ 	.word	0x00000000


	//----- nvinfo : EIATTR_FRAME_SIZE
	.align		4
.L_9:
        /*003c*/ 	.byte	0x04, 0x11
        /*003e*/ 	.short	(.L_11 - .L_10)
	.align		4
.L_10:
        /*0040*/ 	.word	index@(_Z15yuyv2bgr_kernalPhS_j)
        /*0044*/ 	.word	0x00000000


	//----- nvinfo : EIATTR_REGCOUNT
	.align		4
.L_11:
        /*0048*/ 	.byte	0x04, 0x2f
        /*004a*/ 	.short	(.L_13 - .L_12)
	.align		4
.L_12:
        /*004c*/ 	.word	index@(_Z17yuyv2rgbpf_kernalPhPfjj)
        /*0050*/ 	.word	0x0000001d


	//----- nvinfo : EIATTR_FRAME_SIZE
	.align		4
.L_13:
        /*0054*/ 	.byte	0x04, 0x11
        /*0056*/ 	.short	(.L_15 - .L_14)
	.align		4
.L_14:
        /*0058*/ 	.word	index@($_Z17yuyv2rgbpf_kernalPhPfjj$__internal_accurate_pow)
        /*005c*/ 	.word	0x00000000


	//----- nvinfo : EIATTR_FRAME_SIZE
	.align		4
.L_15:
        /*0060*/ 	.byte	0x04, 0x11
        /*0062*/ 	.short	(.L_17 - .L_16)
	.align		4
.L_16:
        /*0064*/ 	.word	index@($__internal_4_$__cuda_sm3x_div_rn_noftz_f32_slowpath)
        /*0068*/ 	.word	0x00000000


	//----- nvinfo : EIATTR_FRAME_SIZE
	.align		4
.L_17:
        /*006c*/ 	.byte	0x04, 0x11
        /*006e*/ 	.short	(.L_19 - .L_18)
	.align		4
.L_18:
        /*0070*/ 	.word	index@(_Z17yuyv2rgbpf_kernalPhPfjj)
        /*0074*/ 	.word	0x00000000


	//----- nvinfo : EIATTR_REGCOUNT
	.align		4
.L_19:
        /*0078*/ 	.byte	0x04, 0x2f
        /*007a*/ 	.short	(.L_21 - .L_20)
	.align		4
.L_20:
        /*007c*/ 	.word	index@(_Z15yuyv2all_kernalPhS_S_Pfjj)
        /*0080*/ 	.word	0x0000001d


	//----- nvinfo : EIATTR_FRAME_SIZE
	.align		4
.L_21:
        /*0084*/ 	.byte	0x04, 0x11
        /*0086*/ 	.short	(.L_23 - .L_22)
	.align		4
.L_22:
        /*0088*/ 	.word	index@($_Z15yuyv2all_kernalPhS_S_Pfjj$__internal_accurate_pow)
        /*008c*/ 	.word	0x00000000


	//----- nvinfo : EIATTR_FRAME_SIZE
	.align		4
.L_23:
        /*0090*/ 	.byte	0x04, 0x11
        /*0092*/ 	.short	(.L_25 - .L_24)
	.align		4
.L_24:
        /*0094*/ 	.word	index@($__internal_3_$__cuda_sm3x_div_rn_noftz_f32_slowpath)
        /*0098*/ 	.word	0x00000000


	//----- nvinfo : EIATTR_FRAME_SIZE
	.align		4
.L_25:
        /*009c*/ 	.byte	0x04, 0x11
        /*009e*/ 	.short	(.L_27 - .L_26)
	.align		4
.L_26:
        /*00a0*/ 	.word	index@(_Z15yuyv2all_kernalPhS_S_Pfjj)
        /*00a4*/ 	.word	0x00000000


	//----- nvinfo : EIATTR_REGCOUNT
	.align		4
.L_27:
        /*00a8*/ 	.byte	0x04, 0x2f
        /*00aa*/ 	.short	(.L_29 - .L_28)
	.align		4
.L_28:
        /*00ac*/ 	.word	index@(_Z15yuyv2dst_kernalPhS_Pfjj)
        /*00b0*/ 	.word	0x0000001d


	//----- nvinfo : EIATTR_FRAME_SIZE
	.align		4
.L_29:
        /*00b4*/ 	.byte	0x04, 0x11
        /*00b6*/ 	.short	(.L_31 - .L_30)
	.align		4
.L_30:
        /*00b8*/ 	.word	index@($_Z15yuyv2dst_kernalPhS_Pfjj$__internal_accurate_pow)
        /*00bc*/ 	.word	0x00000000


	//----- nvinfo : EIATTR_FRAME_SIZE
	.align		4
.L_31:
        /*00c0*/ 	.byte	0x04, 0x11
        /*00c2*/ 	.short	(.L_33 - .L_32)
	.align		4
.L_32:
        /*00c4*/ 	.word	index@($__internal_2_$__cuda_sm3x_div_rn_noftz_f32_slowpath)
        /*00c8*/ 	.word	0x00000000


	//----- nvinfo : EIATTR_FRAME_SIZE
	.align		4
.L_33:
        /*00cc*/ 	.byte	0x04, 0x11
        /*00ce*/ 	.short	(.L_35 - .L_34)
	.align		4
.L_34:
        /*00d0*/ 	.word	index@(_Z15yuyv2dst_kernalPhS_Pfjj)
        /*00d4*/ 	.word	0x00000000


	//----- nvinfo : EIATTR_REGCOUNT
	.align		4
.L_35:
        /*00d8*/ 	.byte	0x04, 0x2f
        /*00da*/ 	.short	(.L_37 - .L_36)
	.align		4
.L_36:
        /*00dc*/ 	.word	index@(_Z14resizew_kernalPfiiS_ii)
        /*00e0*/ 	.word	0x00000016


	//----- nvinfo : EIATTR_FRAME_SIZE
	.align		4
.L_37:
        /*00e4*/ 	.byte	0x04, 0x11
        /*00e6*/ 	.short	(.L_39 - .L_38)
	.align		4
.L_38:
        /*00e8*/ 	.word	index@($__internal_1_$__cuda_sm3x_div_rn_noftz_f32_slowpath)
        /*00ec*/ 	.word	0x00000000


	//----- nvinfo : EIATTR_FRAME_SIZE
	.align		4
.L_39:
        /*00f0*/ 	.byte	0x04, 0x11
        /*00f2*/ 	.short	(.L_41 - .L_40)
	.align		4
.L_40:
        /*00f4*/ 	.word	index@(_Z14resizew_kernalPfiiS_ii)
        /*00f8*/ 	.word	0x00000000


	//----- nvinfo : EIATTR_REGCOUNT
	.align		4
.L_41:
        /*00fc*/ 	.byte	0x04, 0x2f
        /*00fe*/ 	.short	(.L_43 - .L_42)
	.align		4
.L_42:
        /*0100*/ 	.word	index@(_Z14resizeh_kernalPfiiS_ii)
        /*0104*/ 	.word	0x00000018


	//----- nvinfo : EIATTR_FRAME_SIZE
	.align		4
.L_43:
        /*0108*/ 	.byte	0x04, 0x11
        /*010a*/ 	.short	(.L_45 - .L_44)
	.align		4
.L_44:
        /*010c*/ 	.word	index@($__internal_0_$__cuda_sm3x_div_rn_noftz_f32_slowpath)
        /*0110*/ 	.word	0x00000000


	//----- nvinfo : EIATTR_FRAME_SIZE
	.align		4
.L_45:
        /*0114*/ 	.byte	0x04, 0x11
        /*0116*/ 	.short	(.L_47 - .L_46)
	.align		4
.L_46:
        /*0118*/ 	.word	index@(_Z14resizeh_kernalPfiiS_ii)
        /*011c*/ 	.word	0x00000000


	//----- nvinfo : EIATTR_MIN_STACK_SIZE
	.align		4
.L_47:
        /*0120*/ 	.byte	0x04, 0x12
        /*0122*/ 	.short	(.L_49 - .L_48)
	.align		4
.L_48:
        /*0124*/ 	.word	index@(_Z14resizeh_kernalPfiiS_ii)
        /*0128*/ 	.word	0x00000000


	//----- nvinfo : EIATTR_MIN_STACK_SIZE
	.align		4
.L_49:
        /*012c*/ 	.byte	0x04, 0x12
        /*012e*/ 	.short	(.L_51 - .L_50)
	.align		4
.L_50:
        /*0130*/ 	.word	index@(_Z14resizew_kernalPfiiS_ii)
        /*0134*/ 	.word	0x00000000


	//----- nvinfo : EIATTR_MIN_STACK_SIZE
	.align		4
.L_51:
        /*0138*/ 	.byte	0x04, 0x12
        /*013a*/ 	.short	(.L_53 - .L_52)
	.align		4
.L_52:
        /*013c*/ 	.word	index@(_Z15yuyv2dst_kernalPhS_Pfjj)
        /*0140*/ 	.word	0x00000000


	//----- nvinfo : EIATTR_MIN_STACK_SIZE
	.align		4
.L_53:
        /*0144*/ 	.byte	0x04, 0x12
        /*0146*/ 	.short	(.L_55 - .L_54)
	.align		4
.L_54:
        /*0148*/ 	.word	index@(_Z15yuyv2all_kernalPhS_S_Pfjj)
        /*014c*/ 	.word	0x00000000


	//----- nvinfo : EIATTR_MIN_STACK_SIZE
	.align		4
.L_55:
        /*0150*/ 	.byte	0x04, 0x12
        /*0152*/ 	.short	(.L_57 - .L_56)
	.align		4
.L_56:
        /*0154*/ 	.word	index@(_Z17yuyv2rgbpf_kernalPhPfjj)
        /*0158*/ 	.word	0x00000000


	//----- nvinfo : EIATTR_MIN_STACK_SIZE
	.align		4
.L_57:
        /*015c*/ 	.byte	0x04, 0x12
        /*015e*/ 	.short	(.L_59 - .L_58)
	.align		4
.L_58:
        /*0160*/ 	.word	index@(_Z15yuyv2bgr_kernalPhS_j)
        /*0164*/ 	.word	0x00000000


	//----- nvinfo : EIATTR_MIN_STACK_SIZE
	.align		4
.L_59:
        /*0168*/ 	.byte	0x04, 0x12
        /*016a*/ 	.short	(.L_61 - .L_60)
	.align		4
.L_60:
        /*016c*/ 	.word	index@(_Z15yuyv2yuv_kernalPhS_j)
        /*0170*/ 	.word	0x00000000
.L_61:


//--------------------- .nv.compat                --------------------------
	.section	.nv.compat,"",@"SHT_CUDA_COMPAT_INFO"
	.align	4
        /*0000*/ 	.byte	0x02, 0x09, 0x00, 0x00, 0x02, 0x02, 0x01, 0x00, 0x02, 0x05, 0x05, 0x00, 0x03, 0x07, 0x01, 0x01
        /*0010*/ 	.byte	0x02, 0x03, 0x00, 0x00, 0x02, 0x06, 0x01, 0x00, 0x04, 0x0b, 0x08, 0x00, 0x01, 0x00, 0x00, 0x00
        /*0020*/ 	.byte	0x00, 0x00, 0x00, 0x00


//--------------------- .nv.info._Z14resizeh_kernalPfiiS_ii --------------------------
	.section	.nv.info._Z14resizeh_kernalPfiiS_ii,"",@"SHT_CUDA_INFO"
	.sectionflags	@""
	.align	4


	//----- nvinfo : EIATTR_CUDA_API_VERSION
	.align		4
        /*0000*/ 	.byte	0x04, 0x37
        /*0002*/ 	.short	(.L_63 - .L_62)
.L_62:
        /*0004*/ 	.word	0x00000082


	//----- nvinfo : EIATTR_KPARAM_INFO
	.align		4
.L_63:
        /*0008*/ 	.byte	0x04, 0x17
        /*000a*/ 	.short	(.L_65 - .L_64)
.L_64:
        /*000c*/ 	.word	0x00000000
        /*0010*/ 	.short	0x0005
        /*0012*/ 	.short	0x001c
        /*0014*/ 	.byte	0x00, 0xf0, 0x11, 0x00


	//----- nvinfo : EIATTR_KPARAM_INFO
	.align		4
.L_65:
        /*0018*/ 	.byte	0x04, 0x17
        /*001a*/ 	.short	(.L_67 - .L_66)
.L_66:
        /*001c*/ 	.word	0x00000000
        /*0020*/ 	.short	0x0004
        /*0022*/ 	.short	0x0018
        /*0024*/ 	.byte	0x00, 0xf0, 0x11, 0x00


	//----- nvinfo : EIATTR_KPARAM_INFO
	.align		4
.L_67:
        /*0028*/ 	.byte	0x04, 0x17
        /*002a*/ 	.short	(.L_69 - .L_68)
.L_68:
        /*002c*/ 	.word	0x00000000
        /*0030*/ 	.short	0x0003
        /*0032*/ 	.short	0x0010
        /*0034*/ 	.byte	0x00, 0xf5, 0x21, 0x00


	//----- nvinfo : EIATTR_KPARAM_INFO
	.align		4
.L_69:
        /*0038*/ 	.byte	0x04, 0x17
        /*003a*/ 	.short	(.L_71 - .L_70)
.L_70:
        /*003c*/ 	.word	0x00000000
        /*0040*/ 	.short	0x0002
        /*0042*/ 	.short	0x000c
        /*0044*/ 	.byte	0x00, 0xf0, 0x11, 0x00


	//----- nvinfo : EIATTR_KPARAM_INFO
	.align		4
.L_71:
        /*0048*/ 	.byte	0x04, 0x17
        /*004a*/ 	.short	(.L_73 - .L_72)
.L_72:
        /*004c*/ 	.word	0x00000000
        /*0050*/ 	.short	0x0001
        /*0052*/ 	.short	0x0008
        /*0054*/ 	.byte	0x00, 0xf0, 0x11, 0x00


	//----- nvinfo : EIATTR_KPARAM_INFO
	.align		4
.L_73:
        /*0058*/ 	.byte	0x04, 0x17
        /*005a*/ 	.short	(.L_75 - .L_74)
.L_74:
        /*005c*/ 	.word	0x00000000
        /*0060*/ 	.short	0x0000
        /*0062*/ 	.short	0x0000
        /*0064*/ 	.byte	0x00, 0xf5, 0x21, 0x00


	//----- nvinfo : EIATTR_SPARSE_MMA_MASK
	.align		4
.L_75:
        /*0068*/ 	.byte	0x03, 0x50
        /*006a*/ 	.short	0x0000


	//----- nvinfo : EIATTR_MAXREG_COUNT
	.align		4
        /*006c*/ 	.byte	0x03, 0x1b
        /*006e*/ 	.short	0x00ff


	//----- nvinfo : EIATTR_MERCURY_ISA_VERSION
	.align		4
        /*0070*/ 	.byte	0x03, 0x5f
        /*0072*/ 	.short	0x0101


	//----- nvinfo : EIATTR_VRC_CTA_INIT_COUNT
	.align		4
        /*0074*/ 	.byte	0x02, 0x4a
	.zero		1
	.zero		1


	//----- nvinfo : EIATTR_EXIT_INSTR_OFFSETS
	.align		4
        /*0078*/ 	.byte	0x04, 0x1c
        /*007a*/ 	.short	(.L_77 - .L_76)


	//   ....[0]....
.L_76:
        /*007c*/ 	.word	0x00000170


	//   ....[1]....
        /*0080*/ 	.word	0x000003d0


	//----- nvinfo : EIATTR_CRS_STACK_SIZE
	.align		4
.L_77:
        /*0084*/ 	.byte	0x04, 0x1e
        /*0086*/ 	.short	(.L_79 - .L_78)
.L_78:
        /*0088*/ 	.word	0x00000000


	//----- nvinfo : EIATTR_CBANK_PARAM_SIZE
	.align		4
.L_79:
        /*008c*/ 	.byte	0x03, 0x19
        /*008e*/ 	.short	0x0020


	//----- nvinfo : EIATTR_PARAM_CBANK
	.align		4
        /*0090*/ 	.byte	0x04, 0x0a
        /*0092*/ 	.short	(.L_81 - .L_80)
	.align		4
.L_80:
        /*0094*/ 	.word	index@(.nv.constant0._Z14resizeh_kernalPfiiS_ii)
        /*0098*/ 	.short	0x0380
        /*009a*/ 	.short	0x0020


	//----- nvinfo : EIATTR_SW_WAR
	.align		4
.L_81:
        /*009c*/ 	.byte	0x04, 0x36
        /*009e*/ 	.short	(.L_83 - .L_82)
.L_82:
        /*00a0*/ 	.word	0x00000008
.L_83:


//--------------------- .nv.info._Z14resizew_kernalPfiiS_ii --------------------------
	.section	.nv.info._Z14resizew_kernalPfiiS_ii,"",@"SHT_CUDA_INFO"
	.sectionflags	@""
	.align	4


	//----- nvinfo : EIATTR_CUDA_API_VERSION
	.align		4
        /*0000*/ 	.byte	0x04, 0x37
        /*0002*/ 	.short	(.L_85 - .L_84)
.L_84:
        /*0004*/ 	.word	0x00000082


	//----- nvinfo : EIATTR_KPARAM_INFO
	.align		4
.L_85:
        /*0008*/ 	.byte	0x04, 0x17
        /*000a*/ 	.short	(.L_87 - .L_86)
.L_86:
        /*000c*/ 	.word	0x00000000
        /*0010*/ 	.short	0x0005
        /*0012*/ 	.short	0x001c
        /*0014*/ 	.byte	0x00, 0xf0, 0x11, 0x00


	//----- nvinfo : EIATTR_KPARAM_INFO
	.align		4
.L_87:
        /*0018*/ 	.byte	0x04, 0x17
        /*001a*/ 	.short	(.L_89 - .L_88)
.L_88:
        /*001c*/ 	.word	0x00000000
        /*0020*/ 	.short	0x0004
        /*0022*/ 	.short	0x0018
        /*0024*/ 	.byte	0x00, 0xf0, 0x11, 0x00


	//----- nvinfo : EIATTR_KPARAM_INFO
	.align		4
.L_89:
        /*0028*/ 	.byte	0x04, 0x17
        /*002a*/ 	.short	(.L_91 - .L_90)
.L_90:
        /*002c*/ 	.word	0x00000000
        /*0030*/ 	.short	0x0003
        /*0032*/ 	.short	0x0010
        /*0034*/ 	.byte	0x00, 0xf5, 0x21, 0x00


	//----- nvinfo : EIATTR_KPARAM_INFO
	.align		4
.L_91:
        /*0038*/ 	.byte	0x04, 0x17
        /*003a*/ 	.short	(.L_93 - .L_92)
.L_92:
        /*003c*/ 	.word	0x00000000
        /*0040*/ 	.short	0x0002
        /*0042*/ 	.short	0x000c
        /*0044*/ 	.byte	0x00, 0xf0, 0x11, 0x00


	//----- nvinfo : EIATTR_KPARAM_INFO
	.align		4
.L_93:
        /*0048*/ 	.byte	0x04, 0x17
        /*004a*/ 	.short	(.L_95 - .L_94)
.L_94:
        /*004c*/ 	.word	0x00000000
        /*0050*/ 	.short	0x0001
        /*0052*/ 	.short	0x0008
        /*0054*/ 	.byte	0x00, 0xf0, 0x11, 0x00


	//----- nvinfo : EIATTR_KPARAM_INFO
	.align		4
.L_95:
        /*0058*/ 	.byte	0x04, 0x17
        /*005a*/ 	.short	(.L_97 - .L_96)
.L_96:
        /*005c*/ 	.word	0x00000000
        /*0060*/ 	.short	0x0000
        /*0062*/ 	.short	0x0000
        /*0064*/ 	.byte	0x00, 0xf5, 0x21, 0x00


	//----- nvinfo : EIATTR_SPARSE_MMA_MASK
	.align		4
.L_97:
        /*0068*/ 	.byte	0x03, 0x50
        /*006a*/ 	.short	0x0000


	//----- nvinfo : EIATTR_MAXREG_COUNT
	.align		4
        /*006c*/ 	.byte	0x03, 0x1b
        /*006e*/ 	.short	0x00ff


	//----- nvinfo : EIATTR_MERCURY_ISA_VERSION
	.align		4
        /*0070*/ 	.byte	0x03, 0x5f
        /*0072*/ 	.short	0x0101


	//----- nvinfo : EIATTR_VRC_CTA_INIT_COUNT
	.align		4
        /*0074*/ 	.byte	0x02, 0x4a
	.zero		1
	.zero		1


	//----- nvinfo : EIATTR_EXIT_INSTR_OFFSETS
	.align		4
        /*0078*/ 	.byte	0x04, 0x1c
        /*007a*/ 	.short	(.L_99 - .L_98)


	//   ....[0]....
.L_98:
        /*007c*/ 	.word	0x00000170


	//   ....[1]....
        /*0080*/ 	.word	0x000003a0


	//----- nvinfo : EIATTR_CRS_STACK_SIZE
	.align		4
.L_99:
        /*0084*/ 	.byte	0x04, 0x1e
        /*0086*/ 	.short	(.L_101 - .L_100)
.L_100:
        /*0088*/ 	.word	0x00000000


	//----- nvinfo : EIATTR_CBANK_PARAM_SIZE
	.align		4
.L_101:
        /*008c*/ 	.byte	0x03, 0x19
        /*008e*/ 	.short	0x0020


	//----- nvinfo : EIATTR_PARAM_CBANK
	.align		4
        /*0090*/ 	.byte	0x04, 0x0a
        /*0092*/ 	.short	(.L_103 - .L_102)
	.align		4
.L_102:
        /*0094*/ 	.word	index@(.nv.constant0._Z14resizew_kernalPfiiS_ii)
        /*0098*/ 	.short	0x0380
        /*009a*/ 	.short	0x0020


	//----- nvinfo : EIATTR_SW_WAR
	.align		4
.L_103:
        /*009c*/ 	.byte	0x04, 0x36
        /*009e*/ 	.short	(.L_105 - .L_104)
.L_104:
        /*00a0*/ 	.word	0x00000008
.L_105:


//--------------------- .nv.info._Z15yuyv2dst_kernalPhS_Pfjj --------------------------
	.section	.nv.info._Z15yuyv2dst_kernalPhS_Pfjj,"",@"SHT_CUDA_INFO"
	.sectionflags	@""
	.align	4


	//----- nvinfo : EIATTR_CUDA_API_VERSION
	.align		4
        /*0000*/ 	.byte	0x04, 0x37
        /*0002*/ 	.short	(.L_107 - .L_106)
.L_106:
        /*0004*/ 	.word	0x00000082


	//----- nvinfo : EIATTR_KPARAM_INFO
	.align		4
.L_107:
        /*0008*/ 	.byte	0x04, 0x17
        /*000a*/ 	.short	(.L_109 - .L_108)
.L_108:
        /*000c*/ 	.word	0x00000000
        /*0010*/ 	.short	0x0004
        /*0012*/ 	.short	0x001c
        /*0014*/ 	.byte	0x00, 0xf0, 0x11, 0x00


	//----- nvinfo : EIATTR_KPARAM_INFO
	.align		4
.L_109:
        /*0018*/ 	.byte	0x04, 0x17
        /*001a*/ 	.short	(.L_111 - .L_110)
.L_110:
        /*001c*/ 	.word	0x00000000
        /*0020*/ 	.short	0x0003
        /*0022*/ 	.short	0x0018
        /*0024*/ 	.byte	0x00, 0xf0, 0x11, 0x00


	//----- nvinfo : EIATTR_KPARAM_INFO
	.align		4
.L_111:
        /*0028*/ 	.byte	0x04, 0x17
        /*002a*/ 	.short	(.L_113 - .L_112)
.L_112:
        /*002c*/ 	.word	0x00000000
        /*0030*/ 	.short	0x0002
        /*0032*/ 	.short	0x0010
        /*0034*/ 	.byte	0x00, 0xf5, 0x21, 0x00


	//----- nvinfo : EIATTR_KPARAM_INFO
	.align		4
.L_113:
        /*0038*/ 	.byte	0x04, 0x17
        /*003a*/ 	.short	(.L_115 - .L_114)
.L_114:
        /*003c*/ 	.word	0x00000000
        /*0040*/ 	.short	0x0001
        /*0042*/ 	.short	0x0008
        /*0044*/ 	.byte	0x00, 0xf5, 0x21, 0x00


	//----- nvinfo : EIATTR_KPARAM_INFO
	.align		4
.L_115:
        /*0048*/ 	.byte	0x04, 0x17
        /*004a*/ 	.short	(.L_117 - .L_116)
.L_116:
        /*004c*/ 	.word	0x00000000
        /*0050*/ 	.short	0x0000
        /*0052*/ 	.short	0x0000
        /*0054*/ 	.byte	0x00, 0xf5, 0x21, 0x00


	//----- nvinfo : EIATTR_SPARSE_MMA_MASK
	.align		4
.L_117:
        /*0058*/ 	.byte	0x03, 0x50
        /*005a*/ 	.short	0x0000


	//----- nvinfo : EIATTR_MAXREG_COUNT
	.align		4
        /*005c*/ 	.byte	0x03, 0x1b
        /*005e*/ 	.short	0x00ff


	//----- nvinfo : EIATTR_NUM_BARRIERS
	.align		4
        /*0060*/ 	.byte	0x02, 0x4c
        /*0062*/ 	.byte	0x01
	.zero		1


	//----- nvinfo : EIATTR_MERCURY_ISA_VERSION
	.align		4
        /*0064*/ 	.byte	0x03, 0x5f
        /*0066*/ 	.short	0x0101


	//----- nvinfo : EIATTR_VRC_CTA_INIT_COUNT
	.align		4
        /*0068*/ 	.byte	0x02, 0x4a
	.zero		1
	.zero		1


	//----- nvinfo : EIATTR_EXIT_INSTR_OFFSETS
	.align		4
        /*006c*/ 	.byte	0x04, 0x1c
        /*006e*/ 	.short	(.L_119 - .L_118)


	//   ....[0]....
.L_118:
        /*0070*/ 	.word	0x000008e0


	//----- nvinfo : EIATTR_CRS_STACK_SIZE
	.align		4
.L_119:
        /*0074*/ 	.byte	0x04, 0x1e
        /*0076*/ 	.short	(.L_121 - .L_120)
.L_120:
        /*0078*/ 	.word	0x00000000


	//----- nvinfo : EIATTR_CBANK_PARAM_SIZE
	.align		4
.L_121:
        /*007c*/ 	.byte	0x03, 0x19
        /*007e*/ 	.short	0x0020


	//----- nvinfo : EIATTR_PARAM_CBANK
	.align		4
        /*0080*/ 	.byte	0x04, 0x0a
        /*0082*/ 	.short	(.L_123 - .L_122)
	.align		4
.L_122:
        /*0084*/ 	.word	index@(.nv.constant0._Z15yuyv2dst_kernalPhS_Pfjj)
        /*0088*/ 	.short	0x0380
        /*008a*/ 	.short	0x0020


	//----- nvinfo : EIATTR_SW_WAR
	.align		4
.L_123:
        /*008c*/ 	.byte	0x04, 0x36
        /*008e*/ 	.short	(.L_125 - .L_124)
.L_124:
        /*0090*/ 	.word	0x00000008
.L_125:


//--------------------- .nv.info._Z15yuyv2all_kernalPhS_S_Pfjj --------------------------
	.section	.nv.info._Z15yuyv2all_kernalPhS_S_Pfjj,"",@"SHT_CUDA_INFO"
	.sectionflags	@""
	.align	4


	//----- nvinfo : EIATTR_CUDA_API_VERSION
	.align		4
        /*0000*/ 	.byte	0x04, 0x37
        /*0002*/ 	.short	(.L_127 - .L_126)
.L_126:
        /*0004*/ 	.word	0x00000082


	//----- nvinfo : EIATTR_KPARAM_INFO
	.align		4
.L_127:
        /*0008*/ 	.byte	0x04, 0x17
        /*000a*/ 	.short	(.L_129 - .L_128)
.L_128:
        /*000c*/ 	.word	0x00000000
        /*0010*/ 	.short	0x0005
        /*0012*/ 	.short	0x0024
        /*0014*/ 	.byte	0x00, 0xf0, 0x11, 0x00


	//----- nvinfo : EIATTR_KPARAM_INFO
	.align		4
.L_129:
        /*0018*/ 	.byte	0x04, 0x17
        /*001a*/ 	.short	(.L_131 - .L_130)
.L_130:
        /*001c*/ 	.word	0x00000000
        /*0020*/ 	.short	0x0004
        /*0022*/ 	.short	0x0020
        /*0024*/ 	.byte	0x00, 0xf0, 0x11, 0x00


	//----- nvinfo : EIATTR_KPARAM_INFO
	.align		4
.L_131:
        /*0028*/ 	.byte	0x04, 0x17
        /*002a*/ 	.short	(.L_133 - .L_132)
.L_132:
        /*002c*/ 	.word	0x00000000
        /*0030*/ 	.short	0x0003
        /*0032*/ 	.short	0x0018
        /*0034*/ 	.byte	0x00, 0xf5, 0x21, 0x00


	//----- nvinfo : EIATTR_KPARAM_INFO
	.align		4
.L_133:
        /*0038*/ 	.byte	0x04, 0x17
        /*003a*/ 	.short	(.L_135 - .L_134)
.L_134:
        /*003c*/ 	.word	0x00000000
        /*0040*/ 	.short	0x0002
        /*0042*/ 	.short	0x0010
        /*0044*/ 	.byte	0x00, 0xf5, 0x21, 0x00


	//----- nvinfo : EIATTR_KPARAM_INFO
	.align		4
.L_135:
        /*0048*/ 	.byte	0x04, 0x17
        /*004a*/ 	.short	(.L_137 - .L_136)
.L_136:
        /*004c*/ 	.word	0x00000000
        /*0050*/ 	.short	0x0001
        /*0052*/ 	.short	0x0008
        /*0054*/ 	.byte	0x00, 0xf5, 0x21, 0x00


	//----- nvinfo : EIATTR_KPARAM_INFO
	.align		4
.L_137:
        /*0058*/ 	.byte	0x04, 0x17
        /*005a*/ 	.short	(.L_139 - .L_138)
.L_138:
        /*005c*/ 	.word	0x00000000
        /*0060*/ 	.short	0x0000
        /*0062*/ 	.short	0x0000
        /*0064*/ 	.byte	0x00, 0xf5, 0x21, 0x00


	//----- nvinfo : EIATTR_SPARSE_MMA_MASK
	.align		4
.L_139:
        /*0068*/ 	.byte	0x03, 0x50
        /*006a*/ 	.short	0x0000


	//----- nvinfo : EIATTR_MAXREG_COUNT
	.align		4
        /*006c*/ 	.byte	0x03, 0x1b
        /*006e*/ 	.short	0x00ff


	//----- nvinfo : EIATTR_NUM_BARRIERS
	.align		4
        /*0070*/ 	.byte	0x02, 0x4c
        /*0072*/ 	.byte	0x01
	.zero		1


	//----- nvinfo : EIATTR_MERCURY_ISA_VERSION
	.align		4
        /*0074*/ 	.byte	0x03, 0x5f
        /*0076*/ 	.short	0x0101


	//----- nvinfo : EIATTR_VRC_CTA_INIT_COUNT
	.align		4
        /*0078*/ 	.byte	0x02, 0x4a
	.zero		1
	.zero		1


	//----- nvinfo : EIATTR_EXIT_INSTR_OFFSETS
	.align		4
        /*007c*/ 	.byte	0x04, 0x1c
        /*007e*/ 	.short	(.L_141 - .L_140)


	//   ....[0]....
.L_140:
        /*0080*/ 	.word	0x00000960


	//----- nvinfo : EIATTR_CRS_STACK_SIZE
	.align		4
.L_141:
        /*0084*/ 	.byte	0x04, 0x1e
        /*0086*/ 	.short	(.L_143 - .L_142)
.L_142:
        /*0088*/ 	.word	0x00000000


	//----- nvinfo : EIATTR_CBANK_PARAM_SIZE
	.align		4
.L_143:
        /*008c*/ 	.byte	0x03, 0x19
        /*008e*/ 	.short	0x0028


	//----- nvinfo : EIATTR_PARAM_CBANK
	.align		4
        /*0090*/ 	.byte	0x04, 0x0a
        /*0092*/ 	.short	(.L_145 - .L_144)
	.align		4
.L_144:
        /*0094*/ 	.word	index@(.nv.constant0._Z15yuyv2all_kernalPhS_S_Pfjj)
        /*0098*/ 	.short	0x0380
        /*009a*/ 	.short	0x0028


	//----- nvinfo : EIATTR_SW_WAR
	.align		4
.L_145:
        /*009c*/ 	.byte	0x04, 0x36
        /*009e*/ 	.short	(.L_147 - .L_146)
.L_146:
        /*00a0*/ 	.word	0x00000008
.L_147:


//--------------------- .nv.info._Z17yuyv2rgbpf_kernalPhPfjj --------------------------
	.section	.nv.info._Z17yuyv2rgbpf_kernalPhPfjj,"",@"SHT_CUDA_INFO"
	.sectionflags	@""
	.align	4


	//----- nvinfo : EIATTR_CUDA_API_VERSION
	.align		4
        /*0000*/ 	.byte	0x04, 0x37
        /*0002*/ 	.short	(.L_149 - .L_148)
.L_148:
        /*0004*/ 	.word	0x00000082


	//----- nvinfo : EIATTR_KPARAM_INFO
	.align		4
.L_149:
        /*0008*/ 	.byte	0x04, 0x17
        /*000a*/ 	.short	(.L_151 - .L_150)
.L_150:
        /*000c*/ 	.word	0x00000000
        /*0010*/ 	.short	0x0003
        /*0012*/ 	.short	0x0014
        /*0014*/ 	.byte	0x00, 0xf0, 0x11, 0x00


	//----- nvinfo : EIATTR_KPARAM_INFO
	.align		4
.L_151:
        /*0018*/ 	.byte	0x04, 0x17
        /*001a*/ 	.short	(.L_153 - .L_152)
.L_152:
        /*001c*/ 	.word	0x00000000
        /*0020*/ 	.short	0x0002
        /*0022*/ 	.short	0x0010
        /*0024*/ 	.byte	0x00, 0xf0, 0x11, 0x00


	//----- nvinfo : EIATTR_KPARAM_INFO
	.align		4
.L_153:
        /*0028*/ 	.byte	0x04, 0x17
        /*002a*/ 	.short	(.L_155 - .L_154)
.L_154:
        /*002c*/ 	.word	0x00000000
        /*0030*/ 	.short	0x0001
        /*0032*/ 	.short	0x0008
        /*0034*/ 	.byte	0x00, 0xf5, 0x21, 0x00


	//----- nvinfo : EIATTR_KPARAM_INFO
	.align		4
.L_155:
        /*0038*/ 	.byte	0x04, 0x17
        /*003a*/ 	.short	(.L_157 - .L_156)
.L_156:
        /*003c*/ 	.word	0x00000000
        /*0040*/ 	.short	0x0000
        /*0042*/ 	.short	0x0000
        /*0044*/ 	.byte	0x00, 0xf5, 0x21, 0x00


	//----- nvinfo : EIATTR_SPARSE_MMA_MASK
	.align		4
.L_157:
        /*0048*/ 	.byte	0x03, 0x50
        /*004a*/ 	.short	0x0000


	//----- nvinfo : EIATTR_MAXREG_COUNT
	.align		4
        /*004c*/ 	.byte	0x03, 0x1b
        /*004e*/ 	.short	0x00ff


	//----- nvinfo : EIATTR_NUM_BARRIERS
	.align		4
        /*0050*/ 	.byte	0x02, 0x4c
        /*0052*/ 	.byte	0x01
	.zero		1


	//----- nvinfo : EIATTR_MERCURY_ISA_VERSION
	.align		4
        /*0054*/ 	.byte	0x03, 0x5f
        /*0056*/ 	.short	0x0101


	//----- nvinfo : EIATTR_VRC_CTA_INIT_COUNT
	.align		4
        /*0058*/ 	.byte	0x02, 0x4a
	.zero		1
	.zero		1


	//----- nvinfo : EIATTR_EXIT_INSTR_OFFSETS
	.align		4
        /*005c*/ 	.byte	0x04, 0x1c
        /*005e*/ 	.short	(.L_159 - .L_158)


	//   ....[0]....
.L_158:
        /*0060*/ 	.word	0x00000850


	//----- nvinfo : EIATTR_CRS_STACK_SIZE
	.align		4
.L_159:
        /*0064*/ 	.byte	0x04, 0x1e
        /*0066*/ 	.short	(.L_161 - .L_160)
.L_160:
        /*0068*/ 	.word	0x00000000


	//----- nvinfo : EIATTR_CBANK_PARAM_SIZE
	.align		4
.L_161:
        /*006c*/ 	.byte	0x03, 0x19
        /*006e*/ 	.short	0x0018


	//----- nvinfo : EIATTR_PARAM_CBANK
	.align		4
        /*0070*/ 	.byte	0x04, 0x0a
        /*0072*/ 	.short	(.L_163 - .L_162)
	.align		4
.L_162:
        /*0074*/ 	.word	index@(.nv.constant0._Z17yuyv2rgbpf_kernalPhPfjj)
        /*0078*/ 	.short	0x0380
        /*007a*/ 	.short	0x0018


	//----- nvinfo : EIATTR_SW_WAR
	.align		4
.L_163:
        /*007c*/ 	.byte	0x04, 0x36
        /*007e*/ 	.short	(.L_165 - .L_164)
.L_164:
        /*0080*/ 	.word	0x00000008
.L_165:


//--------------------- .nv.info._Z15yuyv2bgr_kernalPhS_j --------------------------
	.section	.nv.info._Z15yuyv2bgr_kernalPhS_j,"",@"SHT_CUDA_INFO"
	.sectionflags	@""
	.align	4


	//----- nvinfo : EIATTR_CUDA_API_VERSION
	.align		4
        /*0000*/ 	.byte	0x04, 0x37
        /*0002*/ 	.short	(.L_167 - .L_166)
.L_166:
        /*0004*/ 	.word	0x00000082


	//----- nvinfo : EIATTR_KPARAM_INFO
	.align		4
.L_167:
        /*0008*/ 	.byte	0x04, 0x17
        /*000a*/ 	.short	(.L_169 - .L_168)
.L_168:
        /*000c*/ 	.word	0x00000000
        /*0010*/ 	.short	0x0002
        /*0012*/ 	.short	0x0010
        /*0014*/ 	.byte	0x00, 0xf0, 0x11, 0x00


	//----- nvinfo : EIATTR_KPARAM_INFO
	.align		4
.L_169:
        /*0018*/ 	.byte	0x04, 0x17
        /*001a*/ 	.short	(.L_171 - .L_170)
.L_170:
        /*001c*/ 	.word	0x00000000
        /*0020*/ 	.short	0x0001
        /*0022*/ 	.short	0x0008
        /*0024*/ 	.byte	0x00, 0xf5, 0x21, 0x00


	//----- nvinfo : EIATTR_KPARAM_INFO
	.align		4
.L_171:
        /*0028*/ 	.byte	0x04, 0x17
        /*002a*/ 	.short	(.L_173 - .L_172)
.L_172:
        /*002c*/ 	.word	0x00000000
        /*0030*/ 	.short	0x0000
        /*0032*/ 	.short	0x0000
        /*0034*/ 	.byte	0x00, 0xf5, 0x21, 0x00


	//----- nvinfo : EIATTR_SPARSE_MMA_MASK
	.align		4
.L_173:
        /*0038*/ 	.byte	0x03, 0x50
        /*003a*/ 	.short	0x0000


	//----- nvinfo : EIATTR_MAXREG_COUNT
	.align		4
        /*003c*/ 	.byte	0x03, 0x1b
        /*003e*/ 	.short	0x00ff


	//----- nvinfo : EIATTR_NUM_BARRIERS
	.align		4
        /*0040*/ 	.byte	0x02, 0x4c
        /*0042*/ 	.byte	0x01
	.zero		1


	//----- nvinfo : EIATTR_MERCURY_ISA_VERSION
	.align		4
        /*0044*/ 	.byte	0x03, 0x5f
        /*0046*/ 	.short	0x0101


	//----- nvinfo : EIATTR_VRC_CTA_INIT_COUNT
	.align		4
        /*0048*/ 	.byte	0x02, 0x4a
	.zero		1
	.zero		1


	//----- nvinfo : EIATTR_EXIT_INSTR_OFFSETS
	.align		4
        /*004c*/ 	.byte	0x04, 0x1c
        /*004e*/ 	.short	(.L_175 - .L_174)


	//   ....[0]....
.L_174:
        /*0050*/ 	.word	0x00000540


	//----- nvinfo : EIATTR_CRS_STACK_SIZE
	.align		4
.L_175:
        /*0054*/ 	.byte	0x04, 0x1e
        /*0056*/ 	.short	(.L_177 - .L_176)
.L_176:
        /*0058*/ 	.word	0x00000000


	//----- nvinfo : EIATTR_CBANK_PARAM_SIZE
	.align		4
.L_177:
        /*005c*/ 	.byte	0x03, 0x19
        /*005e*/ 	.short	0x0014


	//----- nvinfo : EIATTR_PARAM_CBANK
	.align		4
        /*0060*/ 	.byte	0x04, 0x0a
        /*0062*/ 	.short	(.L_179 - .L_178)
	.align		4
.L_178:
        /*0064*/ 	.word	index@(.nv.constant0._Z15yuyv2bgr_kernalPhS_j)
        /*0068*/ 	.short	0x0380
        /*006a*/ 	.short	0x0014


	//----- nvinfo : EIATTR_SW_WAR
	.align		4
.L_179:
        /*006c*/ 	.byte	0x04, 0x36
        /*006e*/ 	.short	(.L_181 - .L_180)
.L_180:
        /*0070*/ 	.word	0x00000008
.L_181:


//--------------------- .nv.info._Z15yuyv2yuv_kernalPhS_j --------------------------
	.section	.nv.info._Z15yuyv2yuv_kernalPhS_j,"",@"SHT_CUDA_INFO"
	.sectionflags	@""
	.align	4


	//----- nvinfo : EIATTR_CUDA_API_VERSION
	.align		4
        /*0000*/ 	.byte	0x04, 0x37
        /*0002*/ 	.short	(.L_183 - .L_182)
.L_182:
        /*0004*/ 	.word	0x00000082


	//----- nvinfo : EIATTR_KPARAM_INFO
	.align		4
.L_183:
        /*0008*/ 	.byte	0x04, 0x17
        /*000a*/ 	.short	(.L_185 - .L_184)
.L_184:
        /*000c*/ 	.word	0x00000000
        /*0010*/ 	.short	0x0002
        /*0012*/ 	.short	0x0010
        /*0014*/ 	.byte	0x00, 0xf0, 0x11, 0x00


	//----- nvinfo : EIATTR_KPARAM_INFO
	.align		4
.L_185:
        /*0018*/ 	.byte	0x04, 0x17
        /*001a*/ 	.short	(.L_187 - .L_186)
.L_186:
        /*001c*/ 	.word	0x00000000
        /*0020*/ 	.short	0x0001
        /*0022*/ 	.short	0x0008
        /*0024*/ 	.byte	0x00, 0xf5, 0x21, 0x00


	//----- nvinfo : EIATTR_KPARAM_INFO
	.align		4
.L_187:
        /*0028*/ 	.byte	0x04, 0x17
        /*002a*/ 	.short	(.L_189 - .L_188)
.L_188:
        /*002c*/ 	.word	0x00000000
        /*0030*/ 	.short	0x0000
        /*0032*/ 	.short	0x0000
        /*0034*/ 	.byte	0x00, 0xf5, 0x21, 0x00


	//----- nvinfo : EIATTR_SPARSE_MMA_MASK
	.align		4
.L_189:
        /*0038*/ 	.byte	0x03, 0x50
        /*003a*/ 	.short	0x0000


	//----- nvinfo : EIATTR_MAXREG_COUNT
	.align		4
        /*003c*/ 	.byte	0x03, 0x1b
        /*003e*/ 	.short	0x00ff


	//----- nvinfo : EIATTR_NUM_BARRIERS
	.align		4
        /*0040*/ 	.byte	0x02, 0x4c
        /*0042*/ 	.byte	0x01
	.zero		1


	//----- nvinfo : EIATTR_MERCURY_ISA_VERSION
	.align		4
        /*0044*/ 	.byte	0x03, 0x5f
        /*0046*/ 	.short	0x0101


	//----- nvinfo : EIATTR_VRC_CTA_INIT_COUNT
	.align		4
        /*0048*/ 	.byte	0x02, 0x4a
	.zero		1
	.zero		1


	//----- nvinfo : EIATTR_EXIT_INSTR_OFFSETS
	.align		4
        /*004c*/ 	.byte	0x04, 0x1c
        /*004e*/ 	.short	(.L_191 - .L_190)


	//   ....[0]....
.L_190:
        /*0050*/ 	.word	0x00000360


	//----- nvinfo : EIATTR_CRS_STACK_SIZE
	.align		4
.L_191:
        /*0054*/ 	.byte	0x04, 0x1e
        /*0056*/ 	.short	(.L_193 - .L_192)
.L_192:
        /*0058*/ 	.word	0x00000000


	//----- nvinfo : EIATTR_CBANK_PARAM_SIZE
	.align		4
.L_193:
        /*005c*/ 	.byte	0x03, 0x19
        /*005e*/ 	.short	0x0014


	//----- nvinfo : EIATTR_PARAM_CBANK
	.align		4
        /*0060*/ 	.byte	0x04, 0x0a
        /*0062*/ 	.short	(.L_195 - .L_194)
	.align		4
.L_194:
        /*0064*/ 	.word	index@(.nv.constant0._Z15yuyv2yuv_kernalPhS_j)
        /*0068*/ 	.short	0x0380
        /*006a*/ 	.short	0x0014


	//----- nvinfo : EIATTR_SW_WAR
	.align		4
.L_195:
        /*006c*/ 	.byte	0x04, 0x36
        /*006e*/ 	.short	(.L_197 - .L_196)
.L_196:
        /*0070*/ 	.word	0x00000008
.L_197:


//--------------------- .nv.callgraph             --------------------------
	.section	.nv.callgraph,"",@"SHT_CUDA_CALLGRAPH"
	.align	4
	.sectionentsize	8
	.align		4
        /*0000*/ 	.word	0x00000000
	.align		4
        /*0004*/ 	.word	0xffffffff
	.align		4
        /*0008*/ 	.word	0x00000000
	.align		4
        /*000c*/ 	.word	0xfffffffe
	.align		4
        /*0010*/ 	.word	0x00000000
	.align		4
        /*0014*/ 	.word	0xfffffffd
	.align		4
        /*0018*/ 	.word	0x00000000
	.align		4
        /*001c*/ 	.word	0xfffffffc


//--------------------- .text._Z14resizeh_kernalPfiiS_ii --------------------------
	.section	.text._Z14resizeh_kernalPfiiS_ii,"ax",@progbits
	.align	128
        .global         _Z14resizeh_kernalPfiiS_ii
        .type           _Z14resizeh_kernalPfiiS_ii,@function
        .size           _Z14resizeh_kernalPfiiS_ii,(.L_x_86 - _Z14resizeh_kernalPfiiS_ii)
        .other          _Z14resizeh_kernalPfiiS_ii,@"STO_CUDA_ENTRY STV_DEFAULT"
_Z14resizeh_kernalPfiiS_ii:
.text._Z14resizeh_kernalPfiiS_ii:
[----:B------:R-:W-:Y:S01]  /*0000*/  LDC R1, c[0x0][0x37c] ;  /* 0x0000df00ff017b82 */ /* 0x000fe20000000800 */
[----:B------:R-:W0:Y:S01]  /*0010*/  LDCU UR4, c[0x0][0x39c] ;  /* 0x00007380ff0477ac */ /* 0x000e220008000800 */
[----:B------:R-:W1:Y:S01]  /*0020*/  LDCU UR5, c[0x0][0x38c] ;  /* 0x00007180ff0577ac */ /* 0x000e620008000800 */
[----:B0-----:R-:W-:-:S06]  /*0030*/  UIADD3 UR4, UPT, UPT, UR4, -0x1, URZ ;  /* 0xffffffff04047890 */ /* 0x001fcc000fffe0ff */
[----:B------:R-:W-:Y:S01]  /*0040*/  I2FP.F32.S32 R3, UR4 ;  /* 0x0000000400037c45 */ /* 0x000fe20008201400 */
[----:B-1----:R-:W-:Y:S01]  /*0050*/  UIADD3 UR4, UPT, UPT, UR5, -0x1, URZ ;  /* 0xffffffff05047890 */ /* 0x002fe2000fffe0ff */
[----:B------:R-:W0:Y:S02]  /*0060*/  S2UR UR5, SR_CTAID.X ;  /* 0x00000000000579c3 */ /* 0x000e240000002500 */
[----:B------:R-:W1:Y:S03]  /*0070*/  MUFU.RCP R2, R3 ;  /* 0x0000000300027308 */ /* 0x000e660000001000 */
[----:B------:R-:W-:-:S05]  /*0080*/  I2FP.F32.S32 R0, UR4 ;  /* 0x0000000400007c45 */ /* 0x000fca0008201400 */
[----:B------:R-:W2:Y:S01]  /*0090*/  FCHK P0, R0, R3 ;  /* 0x0000000300007302 */ /* 0x000ea20000000000 */
[----:B-1----:R-:W-:-:S04]  /*00a0*/  FFMA R5, -R3, R2, 1 ;  /* 0x3f80000003057423 */ /* 0x002fc80000000102 */
[----:B------:R-:W-:-:S04]  /*00b0*/  FFMA R5, R2, R5, R2 ;  /* 0x0000000502057223 */ /* 0x000fc80000000002 */
[----:B------:R-:W-:-:S04]  /*00c0*/  FFMA R2, R0, R5, RZ ;  /* 0x0000000500027223 */ /* 0x000fc800000000ff */
[----:B------:R-:W-:-:S04]  /*00d0*/  FFMA R4, -R3, R2, R0 ;  /* 0x0000000203047223 */ /* 0x000fc80000000100 */
[----:B------:R-:W-:Y:S01]  /*00e0*/  FFMA R2, R5, R4, R2 ;  /* 0x0000000405027223 */ /* 0x000fe20000000002 */
[----:B0-2---:R-:W-:Y:S06]  /*00f0*/  @!P0 BRA `(.L_x_0) ;  /* 0x00000000000c8947 */ /* 0x005fec0003800000 */
[----:B------:R-:W-:-:S07]  /*0100*/  MOV R2, 0x120 ;  /* 0x0000012000027802 */ /* 0x000fce0000000f00 */
[----:B------:R-:W-:Y:S05]  /*0110*/  CALL.REL.NOINC `($__internal_0_$__cuda_sm3x_div_rn_noftz_f32_slowpath) ;  /* 0x0000000000b07944 */ /* 0x000fea0003c00000 */
[----:B------:R-:W-:-:S07]  /*0120*/  IMAD.MOV.U32 R2, RZ, RZ, R0 ;  /* 0x000000ffff027224 */ /* 0x000fce00078e0000 */
.L_x_0:
[----:B------:R-:W-:-:S05]  /*0130*/  I2FP.F32.U32 R3, UR5 ;  /* 0x0000000500037c45 */ /* 0x000fca0008201000 */
[----:B------:R-:W-:-:S04]  /*0140*/  FMUL R8, R3, R2 ;  /* 0x0000000203087220 */ /* 0x000fc80000400000 */
[----:B------:R-:W0:Y:S02]  /*0150*/  F2I.TRUNC.NTZ R7, R8 ;  /* 0x0000000800077305 */ /* 0x000e24000020f100 */
[----:B0-----:R-:W-:-:S13]  /*0160*/  ISETP.GE.AND P0, PT, R7, UR4, PT ;  /* 0x0000000407007c0c */ /* 0x001fda000bf06270 */
[----:B------:R-:W-:Y:S05]  /*0170*/  @P0 EXIT ;  /* 0x000000000000094d */ /* 0x000fea0003800000 */
[----:B------:R-:W0:Y:S01]  /*0180*/  S2R R17, SR_TID.X ;  /* 0x0000000000117919 */ /* 0x000e220000002100 */
[----:B------:R-:W0:Y:S01]  /*0190*/  LDC.64 R2, c[0x0][0x388] ;  /* 0x0000e200ff027b82 */ /* 0x000e220000000a00 */
[----:B------:R-:W1:Y:S07]  /*01a0*/  LDCU.64 UR6, c[0x0][0x358] ;  /* 0x00006b00ff0677ac */ /* 0x000e6e0008000a00 */
[----:B------:R-:W2:Y:S08]  /*01b0*/  LDC.64 R12, c[0x0][0x380] ;  /* 0x0000e000ff0c7b82 */ /* 0x000eb00000000a00 */
[----:B------:R-:W3:Y:S01]  /*01c0*/  LDC.64 R10, c[0x0][0x390] ;  /* 0x0000e400ff0a7b82 */ /* 0x000ee20000000a00 */
[----:B0-----:R-:W-:-:S04]  /*01d0*/  IMAD R5, R7, R2, R17 ;  /* 0x0000000207057224 */ /* 0x001fc800078e0211 */
[----:B--2---:R-:W-:-:S03]  /*01e0*/  IMAD.WIDE R12, R5, 0x4, R12 ;  /* 0x00000004050c7825 */ /* 0x004fc600078e020c */
[----:B------:R-:W0:Y:S02]  /*01f0*/  LDC.64 R4, c[0x0][0x398] ;  /* 0x0000e600ff047b82 */ /* 0x000e240000000a00 */
[----:B-1----:R1:W2:Y:S01]  /*0200*/  LDG.E R9, desc[UR6][R12.64] ;  /* 0x000000060c097981 */ /* 0x0022a2000c1e1900 */
[----:B------:R-:W-:-:S06]  /*0210*/  IMAD.WIDE R14, R2, 0x4, R12 ;  /* 0x00000004020e7825 */ /* 0x000fcc00078e020c */
[----:B------:R-:W4:Y:S01]  /*0220*/  LDG.E R15, desc[UR6][R14.64] ;  /* 0x000000060e0f7981 */ /* 0x000f22000c1e1900 */
[----:B------:R-:W-:Y:S01]  /*0230*/  I2FP.F32.S32 R7, R7 ;  /* 0x0000000700077245 */ /* 0x000fe20000201400 */
[----:B------:R-:W-:-:S04]  /*0240*/  IMAD R21, R3, R2, RZ ;  /* 0x0000000203157224 */ /* 0x000fc800078e02ff */
[----:B------:R-:W-:Y:S01]  /*0250*/  FADD R8, R8, -R7 ;  /* 0x8000000708087221 */ /* 0x000fe20000000000 */
[----:B------:R-:W-:-:S04]  /*0260*/  IMAD.WIDE R6, R21, 0x4, R12 ;  /* 0x0000000415067825 */ /* 0x000fc800078e020c */
[----:B------:R-:W-:Y:S01]  /*0270*/  FADD R0, -R8, 1 ;  /* 0x3f80000008007421 */ /* 0x000fe20000000100 */
[----:B0-----:R-:W-:Y:S02]  /*0280*/  IMAD R17, R4, UR5, R17 ;  /* 0x0000000504117c24 */ /* 0x001fe4000f8e0211 */
[----:B-1----:R-:W-:-:S04]  /*0290*/  IMAD.WIDE R12, R2, 0x4, R6 ;  /* 0x00000004020c7825 */ /* 0x002fc800078e0206 */
[----:B---3--:R-:W-:-:S04]  /*02a0*/  IMAD.WIDE R10, R17, 0x4, R10 ;  /* 0x00000004110a7825 */ /* 0x008fc800078e020a */
[----:B----4-:R-:W-:-:S04]  /*02b0*/  FMUL R3, R8, R15 ;  /* 0x0000000f08037220 */ /* 0x010fc80000400000 */
[----:B--2---:R-:W-:-:S05]  /*02c0*/  FFMA R9, R0, R9, R3 ;  /* 0x0000000900097223 */ /* 0x004fca0000000003 */
[----:B------:R0:W-:Y:S04]  /*02d0*/  STG.E desc[UR6][R10.64], R9 ;  /* 0x000000090a007986 */ /* 0x0001e8000c101906 */
[----:B------:R-:W2:Y:S04]  /*02e0*/  LDG.E R13, desc[UR6][R12.64] ;  /* 0x000000060c0d7981 */ /* 0x000ea8000c1e1900 */
[----:B------:R-:W3:Y:S01]  /*02f0*/  LDG.E R3, desc[UR6][R6.64] ;  /* 0x0000000606037981 */ /* 0x000ee2000c1e1900 */
[----:B------:R-:W-:-:S04]  /*0300*/  IMAD.WIDE R14, R21, 0x4, R6 ;  /* 0x00000004150e7825 */ /* 0x000fc800078e0206 */
[----:B------:R-:W-:-:S04]  /*0310*/  IMAD R19, R5, R4, RZ ;  /* 0x0000000405137224 */ /* 0x000fc800078e02ff */
[----:B------:R-:W-:-:S04]  /*0320*/  IMAD.WIDE R4, R19, 0x4, R10 ;  /* 0x0000000413047825 */ /* 0x000fc800078e020a */
[----:B--2---:R-:W-:-:S04]  /*0330*/  FMUL R17, R8, R13 ;  /* 0x0000000d08117220 */ /* 0x004fc80000400000 */
[----:B---3--:R-:W-:Y:S01]  /*0340*/  FFMA R17, R0, R3, R17 ;  /* 0x0000000300117223 */ /* 0x008fe20000000011 */
[----:B------:R-:W-:-:S04]  /*0350*/  IMAD.WIDE R2, R2, 0x4, R14 ;  /* 0x0000000402027825 */ /* 0x000fc800078e020e */
[----:B------:R-:W-:Y:S04]  /*0360*/  STG.E desc[UR6][R4.64], R17 ;  /* 0x0000001104007986 */ /* 0x000fe8000c101906 */
[----:B------:R-:W0:Y:S04]  /*0370*/  LDG.E R3, desc[UR6][R2.64] ;  /* 0x0000000602037981 */ /* 0x000e28000c1e1900 */
[----:B------:R-:W2:Y:S01]  /*0380*/  LDG.E R15, desc[UR6][R14.64] ;  /* 0x000000060e0f7981 */ /* 0x000ea2000c1e1900 */
[----:B------:R-:W-:-:S04]  /*0390*/  IMAD.WIDE R6, R19, 0x4, R4 ;  /* 0x0000000413067825 */ /* 0x000fc800078e0204 */
[----:B0-----:R-:W-:-:S04]  /*03a0*/  FMUL R9, R8, R3 ;  /* 0x0000000308097220 */ /* 0x001fc80000400000 */
[----:B--2---:R-:W-:-:S05]  /*03b0*/  FFMA R9, R0, R15, R9 ;  /* 0x0000000f00097223 */ /* 0x004fca0000000009 */
[----:B------:R-:W-:Y:S01]  /*03c0*/  STG.E desc[UR6][R6.64], R9 ;  /* 0x0000000906007986 */ /* 0x000fe2000c101906 */
[----:B------:R-:W-:Y:S05]  /*03d0*/  EXIT ;  /* 0x000000000000794d */ /* 0x000fea0003800000 */
        .weak           $__internal_0_$__cuda_sm3x_div_rn_noftz_f32_slowpath
        .type           $__internal_0_$__cuda_sm3x_div_rn_noftz_f32_slowpath,@function
        .size           $__internal_0_$__cuda_sm3x_div_rn_noftz_f32_slowpath,(.L_x_86 - $__internal_0_$__cuda_sm3x_div_rn_noftz_f32_slowpath)
$__internal_0_$__cuda_sm3x_div_rn_noftz_f32_slowpath:
[----:B------:R-:W-:Y:S01]  /*03e0*/  SHF.R.U32.HI R5, RZ, 0x17, R3 ;  /* 0x00000017ff057819 */ /* 0x000fe20000011603 */
[--C-:B------:R-:W-:Y:S01]  /*03f0*/  IMAD.MOV.U32 R6, RZ, RZ, R0.reuse ;  /* 0x000000ffff067224 */ /* 0x100fe200078e0000 */
[----:B------:R-:W-:Y:S02]  /*0400*/  SHF.R.U32.HI R4, RZ, 0x17, R0 ;  /* 0x00000017ff047819 */ /* 0x000fe40000011600 */
[----:B------:R-:W-:Y:S02]  /*0410*/  LOP3.LUT R5, R5, 0xff, RZ, 0xc0, !PT ;  /* 0x000000ff05057812 */ /* 0x000fe400078ec0ff */
[----:B------:R-:W-:Y:S02]  /*0420*/  LOP3.LUT R4, R4, 0xff, RZ, 0xc0, !PT ;  /* 0x000000ff04047812 */ /* 0x000fe400078ec0ff */
[----:B------:R-:W-:Y:S01]  /*0430*/  MOV R7, R3 ;  /* 0x0000000300077202 */ /* 0x000fe20000000f00 */
[----:B------:R-:W-:Y:S02]  /*0440*/  VIADD R10, R5, 0xffffffff ;  /* 0xffffffff050a7836 */ /* 0x000fe40000000000 */
[----:B------:R-:W-:-:S03]  /*0450*/  VIADD R9, R4, 0xffffffff ;  /* 0xffffffff04097836 */ /* 0x000fc60000000000 */
[----:B------:R-:W-:-:S04]  /*0460*/  ISETP.GT.U32.AND P0, PT, R10, 0xfd, PT ;  /* 0x000000fd0a00780c */ /* 0x000fc80003f04070 */
[----:B------:R-:W-:-:S13]  /*0470*/  ISETP.GT.U32.OR P0, PT, R9, 0xfd, P0 ;  /* 0x000000fd0900780c */ /* 0x000fda0000704470 */
[----:B------:R-:W-:Y:S01]  /*0480*/  @!P0 IMAD.MOV.U32 R8, RZ, RZ, RZ ;  /* 0x000000ffff088224 */ /* 0x000fe200078e00ff */
[----:B------:R-:W-:Y:S06]  /*0490*/  @!P0 BRA `(.L_x_1) ;  /* 0x00000000005c8947 */ /* 0x000fec0003800000 */
[----:B------:R-:W-:Y:S02]  /*04a0*/  FSETP.GTU.FTZ.AND P0, PT, |R0|, +INF , PT ;  /* 0x7f8000000000780b */ /* 0x000fe40003f1c200 */
[----:B------:R-:W-:-:S04]  /*04b0*/  FSETP.GTU.FTZ.AND P1, PT, |R3|, +INF , PT ;  /* 0x7f8000000300780b */ /* 0x000fc80003f3c200 */
[----:B------:R-:W-:-:S13]  /*04c0*/  PLOP3.LUT P0, PT, P0, P1, PT, 0xf8, 0x8f ;  /* 0x00000000008f781c */ /* 0x000fda0000703f70 */
[----:B------:R-:W-:Y:S05]  /*04d0*/  @P0 BRA `(.L_x_2) ;  /* 0x0000000400440947 */ /* 0x000fea0003800000 */
[----:B------:R-:W-:-:S13]  /*04e0*/  LOP3.LUT P0, RZ, R7, 0x7fffffff, R6, 0xc8, !PT ;  /* 0x7fffffff07ff7812 */ /* 0x000fda000780c806 */
[----:B------:R-:W-:Y:S05]  /*04f0*/  @!P0 BRA `(.L_x_3) ;  /* 0x0000000400348947 */ /* 0x000fea0003800000 */
[C---:B------:R-:W-:Y:S02]  /*0500*/  FSETP.NEU.FTZ.AND P2, PT, |R0|.reuse, +INF , PT ;  /* 0x7f8000000000780b */ /* 0x040fe40003f5d200 */
[----:B------:R-:W-:Y:S02]  /*0510*/  FSETP.NEU.FTZ.AND P1, PT, |R3|, +INF , PT ;  /* 0x7f8000000300780b */ /* 0x000fe40003f3d200 */
[----:B------:R-:W-:-:S11]  /*0520*/  FSETP.NEU.FTZ.AND P0, PT, |R0|, +INF , PT ;  /* 0x7f8000000000780b */ /* 0x000fd60003f1d200 */
[----:B------:R-:W-:Y:S05]  /*0530*/  @!P1 BRA !P2, `(.L_x_3) ;  /* 0x0000000400249947 */ /* 0x000fea0005000000 */
[----:B------:R-:W-:-:S04]  /*0540*/  LOP3.LUT P2, RZ, R6, 0x7fffffff, RZ, 0xc0, !PT ;  /* 0x7fffffff06ff7812 */ /* 0x000fc8000784c0ff */
[----:B------:R-:W-:-:S13]  /*0550*/  PLOP3.LUT P1, PT, P1, P2, PT, 0x2f, 0xf2 ;  /* 0x0000000000f2781c */ /* 0x000fda0000f24577 */
[----:B------:R-:W-:Y:S05]  /*0560*/  @P1 BRA `(.L_x_4) ;  /* 0x0000000400101947 */ /* 0x000fea0003800000 */
[----:B------:R-:W-:-:S04]  /*0570*/  LOP3.LUT P1, RZ, R7, 0x7fffffff, RZ, 0xc0, !PT ;  /* 0x7fffffff07ff7812 */ /* 0x000fc8000782c0ff */
[----:B------:R-:W-:-:S13]  /*0580*/  PLOP3.LUT P0, PT, P0, P1, PT, 0x2f, 0xf2 ;  /* 0x0000000000f2781c */ /* 0x000fda0000702577 */
[----:B------:R-:W-:Y:S05]  /*0590*/  @P0 BRA `(.L_x_5) ;  /* 0x0000000000f80947 */ /* 0x000fea0003800000 */
[----:B------:R-:W-:Y:S02]  /*05a0*/  ISETP.GE.AND P0, PT, R9, RZ, PT ;  /* 0x000000ff0900720c */ /* 0x000fe40003f06270 */
[----:B------:R-:W-:-:S11]  /*05b0*/  ISETP.GE.AND P1, PT, R10, RZ, PT ;  /* 0x000000ff0a00720c */ /* 0x000fd60003f26270 */
[----:B------:R-:W-:Y:S02]  /*05c0*/  @P0 IMAD.MOV.U32 R8, RZ, RZ, RZ ;  /* 0x000000ffff080224 */ /* 0x000fe400078e00ff */
[----:B------:R-:W-:Y:S01]  /*05d0*/  @!P0 FFMA R6, R0, 1.84467440737095516160e+19, RZ ;  /* 0x5f80000000068823 */ /* 0x000fe200000000ff */
[----:B------:R-:W-:Y:S02]  /*05e0*/  @!P0 IMAD.MOV.U32 R8, RZ, RZ, -0x40 ;  /* 0xffffffc0ff088424 */ /* 0x000fe400078e00ff */
[----:B------:R-:W-:-:S03]  /*05f0*/  @!P1 FFMA R7, R3, 1.84467440737095516160e+19, RZ ;  /* 0x5f80000003079823 */ /* 0x000fc600000000ff */
[----:B------:R-:W-:-:S07]  /*0600*/  @!P1 IADD3 R8, PT, PT, R8, 0x40, RZ ;  /* 0x0000004008089810 */ /* 0x000fce0007ffe0ff */
.L_x_1:
[----:B------:R-:W-:Y:S01]  /*0610*/  LEA R0, R5, 0xc0800000, 0x17 ;  /* 0xc080000005007811 */ /* 0x000fe200078eb8ff */
[----:B------:R-:W-:-:S04]  /*0620*/  VIADD R4, R4, 0xffffff81 ;  /* 0xffffff8104047836 */ /* 0x000fc80000000000 */
[----:B------:R-:W-:Y:S01]  /*0630*/  IMAD.IADD R7, R7, 0x1, -R0 ;  /* 0x0000000107077824 */ /* 0x000fe200078e0a00 */
[C---:B------:R-:W-:Y:S01]  /*0640*/  IADD3 R5, PT, PT, R4.reuse, 0x7f, -R5 ;  /* 0x0000007f04057810 */ /* 0x040fe20007ffe805 */
[----:B------:R-:W-:Y:S02]  /*0650*/  IMAD R0, R4, -0x800000, R6 ;  /* 0xff80000004007824 */ /* 0x000fe400078e0206 */
[----:B------:R-:W0:Y:S01]  /*0660*/  MUFU.RCP R3, R7 ;  /* 0x0000000700037308 */ /* 0x000e220000001000 */
[----:B------:R-:W-:Y:S01]  /*0670*/  FADD.FTZ R9, -R7, -RZ ;  /* 0x800000ff07097221 */ /* 0x000fe20000010100 */
[----:B------:R-:W-:-:S03]  /*0680*/  IMAD.IADD R5, R5, 0x1, R8 ;  /* 0x0000000105057824 */ /* 0x000fc600078e0208 */
[----:B0-----:R-:W-:-:S04]  /*0690*/  FFMA R10, R3, R9, 1 ;  /* 0x3f800000030a7423 */ /* 0x001fc80000000009 */
[----:B------:R-:W-:-:S04]  /*06a0*/  FFMA R10, R3, R10, R3 ;  /* 0x0000000a030a7223 */ /* 0x000fc80000000003 */
[----:B------:R-:W-:-:S04]  /*06b0*/  FFMA R3, R0, R10, RZ ;  /* 0x0000000a00037223 */ /* 0x000fc800000000ff */
[----:B------:R-:W-:-:S04]  /*06c0*/  FFMA R6, R9, R3, R0 ;  /* 0x0000000309067223 */ /* 0x000fc80000000000 */
[----:B------:R-:W-:-:S04]  /*06d0*/  FFMA R11, R10, R6, R3 ;  /* 0x000000060a0b7223 */ /* 0x000fc80000000003 */
[----:B------:R-:W-:-:S04]  /*06e0*/  FFMA R6, R9, R11, R0 ;  /* 0x0000000b09067223 */ /* 0x000fc80000000000 */
[----:B------:R-:W-:-:S05]  /*06f0*/  FFMA R3, R10, R6, R11 ;  /* 0x000000060a037223 */ /* 0x000fca000000000b */
[----:B------:R-:W-:-:S04]  /*0700*/  SHF.R.U32.HI R0, RZ, 0x17, R3 ;  /* 0x00000017ff007819 */ /* 0x000fc80000011603 */
[----:B------:R-:W-:-:S04]  /*0710*/  LOP3.LUT R0, R0, 0xff, RZ, 0xc0, !PT ;  /* 0x000000ff00007812 */ /* 0x000fc800078ec0ff */
[----:B------:R-:W-:-:S05]  /*0720*/  IADD3 R8, PT, PT, R0, R5, RZ ;  /* 0x0000000500087210 */ /* 0x000fca0007ffe0ff */
[----:B------:R-:W-:-:S05]  /*0730*/  VIADD R0, R8, 0xffffffff ;  /* 0xffffffff08007836 */ /* 0x000fca0000000000 */
[----:B------:R-:W-:-:S13]  /*0740*/  ISETP.GE.U32.AND P0, PT, R0, 0xfe, PT ;  /* 0x000000fe0000780c */ /* 0x000fda0003f06070 */
[----:B------:R-:W-:Y:S05]  /*0750*/  @!P0 BRA `(.L_x_6) ;  /* 0x0000000000808947 */ /* 0x000fea0003800000 */
[----:B------:R-:W-:-:S13]  /*0760*/  ISETP.GT.AND P0, PT, R8, 0xfe, PT ;  /* 0x000000fe0800780c */ /* 0x000fda0003f04270 */
[----:B------:R-:W-:Y:S05]  /*0770*/  @P0 BRA `(.L_x_7) ;  /* 0x00000000006c0947 */ /* 0x000fea0003800000 */
[----:B------:R-:W-:-:S13]  /*0780*/  ISETP.GE.AND P0, PT, R8, 0x1, PT ;  /* 0x000000010800780c */ /* 0x000fda0003f06270 */
[----:B------:R-:W-:Y:S05]  /*0790*/  @P0 BRA `(.L_x_8) ;  /* 0x0000000000980947 */ /* 0x000fea0003800000 */
[----:B------:R-:W-:Y:S02]  /*07a0*/  ISETP.GE.AND P0, PT, R8, -0x18, PT ;  /* 0xffffffe80800780c */ /* 0x000fe40003f06270 */
[----:B------:R-:W-:-:S11]  /*07b0*/  LOP3.LUT R3, R3, 0x80000000, RZ, 0xc0, !PT ;  /* 0x8000000003037812 */ /* 0x000fd600078ec0ff */
[----:B------:R-:W-:Y:S05]  /*07c0*/  @!P0 BRA `(.L_x_8) ;  /* 0x00000000008c8947 */ /* 0x000fea0003800000 */
[-CC-:B------:R-:W-:Y:S01]  /*07d0*/  FFMA.RZ R0, R10, R6.reuse, R11.reuse ;  /* 0x000000060a007223 */ /* 0x180fe2000000c00b */
[----:B------:R-:W-:Y:S02]  /*07e0*/  VIADD R7, R8, 0x20 ;  /* 0x0000002008077836 */ /* 0x000fe40000000000 */
[-CC-:B------:R-:W-:Y:S01]  /*07f0*/  FFMA.RM R5, R10, R6.reuse, R11.reuse ;  /* 0x000000060a057223 */ /* 0x180fe2000000400b */
[----:B------:R-:W-:Y:S02]  /*0800*/  ISETP.NE.AND P2, PT, R8, RZ, PT ;  /* 0x000000ff0800720c */ /* 0x000fe40003f45270 */
[----:B------:R-:W-:Y:S01]  /*0810*/  LOP3.LUT R4, R0, 0x7fffff, RZ, 0xc0, !PT ;  /* 0x007fffff00047812 */ /* 0x000fe200078ec0ff */
[----:B------:R-:W-:Y:S01]  /*0820*/  FFMA.RP R0, R10, R6, R11 ;  /* 0x000000060a007223 */ /* 0x000fe2000000800b */
[----:B------:R-:W-:Y:S02]  /*0830*/  ISETP.NE.AND P1, PT, R8, RZ, PT ;  /* 0x000000ff0800720c */ /* 0x000fe40003f25270 */
[----:B------:R-:W-:-:S02]  /*0840*/  LOP3.LUT R4, R4, 0x800000, RZ, 0xfc, !PT ;  /* 0x0080000004047812 */ /* 0x000fc400078efcff */
[----:B------:R-:W-:Y:S02]  /*0850*/  IADD3 R6, PT, PT, -R8, RZ, RZ ;  /* 0x000000ff08067210 */ /* 0x000fe40007ffe1ff */
[----:B------:R-:W-:Y:S02]  /*0860*/  SHF.L.U32 R7, R4, R7, RZ ;  /* 0x0000000704077219 */ /* 0x000fe400000006ff */
[----:B------:R-:W-:Y:S02]  /*0870*/  FSETP.NEU.FTZ.AND P0, PT, R0, R5, PT ;  /* 0x000000050000720b */ /* 0x000fe40003f1d000 */
[----:B------:R-:W-:Y:S02]  /*0880*/  SEL R5, R6, RZ, P2 ;  /* 0x000000ff06057207 */ /* 0x000fe40001000000 */
[----:B------:R-:W-:Y:S02]  /*0890*/  ISETP.NE.AND P1, PT, R7, RZ, P1 ;  /* 0x000000ff0700720c */ /* 0x000fe40000f25270 */
[----:B------:R-:W-:-:S02]  /*08a0*/  SHF.R.U32.HI R5, RZ, R5, R4 ;  /* 0x00000005ff057219 */ /* 0x000fc40000011604 */
[----:B------:R-:W-:Y:S02]  /*08b0*/  PLOP3.LUT P0, PT, P0, P1, PT, 0xf8, 0x8f ;  /* 0x00000000008f781c */ /* 0x000fe40000703f70 */
[----:B------:R-:W-:Y:S02]  /*08c0*/  SHF.R.U32.HI R7, RZ, 0x1, R5 ;  /* 0x00000001ff077819 */ /* 0x000fe40000011605 */
[----:B------:R-:W-:-:S04]  /*08d0*/  SEL R0, RZ, 0x1, !P0 ;  /* 0x00000001ff007807 */ /* 0x000fc80004000000 */
[----:B------:R-:W-:-:S04]  /*08e0*/  LOP3.LUT R0, R0, 0x1, R7, 0xf8, !PT ;  /* 0x0000000100007812 */ /* 0x000fc800078ef807 */
[----:B------:R-:W-:-:S05]  /*08f0*/  LOP3.LUT R0, R0, R5, RZ, 0xc0, !PT ;  /* 0x0000000500007212 */ /* 0x000fca00078ec0ff */
[----:B------:R-:W-:-:S05]  /*0900*/  IMAD.IADD R0, R7, 0x1, R0 ;  /* 0x0000000107007824 */ /* 0x000fca00078e0200 */
[----:B------:R-:W-:Y:S01]  /*0910*/  LOP3.LUT R3, R0, R3, RZ, 0xfc, !PT ;  /* 0x0000000300037212 */ /* 0x000fe200078efcff */
[----:B------:R-:W-:Y:S06]  /*0920*/  BRA `(.L_x_8) ;  /* 0x0000000000347947 */ /* 0x000fec0003800000 */
.L_x_7:
[----:B------:R-:W-:-:S04]  /*0930*/  LOP3.LUT R3, R3, 0x80000000, RZ, 0xc0, !PT ;  /* 0x8000000003037812 */ /* 0x000fc800078ec0ff */
[----:B------:R-:W-:Y:S01]  /*0940*/  LOP3.LUT R3, R3, 0x7f800000, RZ, 0xfc, !PT ;  /* 0x7f80000003037812 */ /* 0x000fe200078efcff */
[----:B------:R-:W-:Y:S06]  /*0950*/  BRA `(.L_x_8) ;  /* 0x0000000000287947 */ /* 0x000fec0003800000 */
.L_x_6:
[----:B------:R-:W-:Y:S01]  /*0960*/  IMAD R3, R5, 0x800000, R3 ;  /* 0x0080000005037824 */ /* 0x000fe200078e0203 */
[----:B------:R-:W-:Y:S06]  /*0970*/  BRA `(.L_x_8) ;  /* 0x0000000000207947 */ /* 0x000fec0003800000 */
.L_x_5:
[----:B------:R-:W-:-:S04]  /*0980*/  LOP3.LUT R3, R7, 0x80000000, R6, 0x48, !PT ;  /* 0x8000000007037812 */ /* 0x000fc800078e4806 */
[----:B------:R-:W-:Y:S01]  /*0990*/  LOP3.LUT R3, R3, 0x7f800000, RZ, 0xfc, !PT ;  /* 0x7f80000003037812 */ /* 0x000fe200078efcff */
[----:B------:R-:W-:Y:S06]  /*09a0*/  BRA `(.L_x_8) ;  /* 0x0000000000147947 */ /* 0x000fec0003800000 */
.L_x_4:
[----:B------:R-:W-:Y:S01]  /*09b0*/  LOP3.LUT R3, R7, 0x80000000, R6, 0x48, !PT ;  /* 0x8000000007037812 */ /* 0x000fe200078e4806 */
[----:B------:R-:W-:Y:S06]  /*09c0*/  BRA `(.L_x_8) ;  /* 0x00000000000c7947 */ /* 0x000fec0003800000 */
.L_x_3:
[----:B------:R-:W0:Y:S01]  /*09d0*/  MUFU.RSQ R3, -QNAN ;  /* 0xffc0000000037908 */ /* 0x000e220000001400 */
[----:B------:R-:W-:Y:S05]  /*09e0*/  BRA `(.L_x_8) ;  /* 0x0000000000047947 */ /* 0x000fea0003800000 */
.L_x_2:
[----:B------:R-:W-:-:S07]  /*09f0*/  FADD.FTZ R3, R0, R3 ;  /* 0x0000000300037221 */ /* 0x000fce0000010000 */
.L_x_8:
[----:B0-----:R-:W-:Y:S01]  /*0a00*/  MOV R0, R3 ;  /* 0x0000000300007202 */ /* 0x001fe20000000f00 */
[----:B------:R-:W-:-:S04]  /*0a10*/  IMAD.MOV.U32 R3, RZ, RZ, 0x0 ;  /* 0x00000000ff037424 */ /* 0x000fc800078e00ff */
[----:B------:R-:W-:Y:S05]  /*0a20*/  RET.REL.NODEC R2 `(_Z14resizeh_kernalPfiiS_ii) ;  /* 0xfffffff402747950 */ /* 0x000fea0003c3ffff */
.L_x_9:
[----:B------:R-:W-:-:S00]  /*0a30*/  BRA `(.L_x_9) ;  /* 0xfffffffc00fc7947 */ /* 0x000fc0000383ffff */
[----:B------:R-:W-:-:S00]  /*0a40*/  NOP ;  /* 0x0000000000007918 */ /* 0x000fc00000000000 */
        /* <DEDUP_REMOVED lines=11> */
.L_x_86:


//--------------------- .text._Z14resizew_kernalPfiiS_ii --------------------------
	.section	.text._Z14resizew_kernalPfiiS_ii,"ax",@progbits
	.align	128
        .global         _Z14resizew_kernalPfiiS_ii
        .type           _Z14resizew_kernalPfiiS_ii,@function
        .size           _Z14resizew_kernalPfiiS_ii,(.L_x_87 - _Z14resizew_kernalPfiiS_ii)
        .other          _Z14resizew_kernalPfiiS_ii,@"STO_CUDA_ENTRY STV_DEFAULT"
_Z14resizew_kernalPfiiS_ii:
.text._Z14resizew_kernalPfiiS_ii:
[----:B------:R-:W-:Y:S01]  /*0000*/  LDC R1, c[0x0][0x37c] ;  /* 0x0000df00ff017b82 */ /* 0x000fe20000000800 */
[----:B------:R-:W0:Y:S01]  /*0010*/  LDCU UR4, c[0x0][0x398] ;  /* 0x00007300ff0477ac */ /* 0x000e220008000800 */
[----:B------:R-:W1:Y:S01]  /*0020*/  S2R R5, SR_TID.X ;  /* 0x0000000000057919 */ /* 0x000e620000002100 */
[----:B------:R-:W2:Y:S01]  /*0030*/  LDCU UR5, c[0x0][0x388] ;  /* 0x00007100ff0577ac */ /* 0x000ea20008000800 */
[----:B0-----:R-:W-:-:S06]  /*0040*/  UIADD3 UR4, UPT, UPT, UR4, -0x1, URZ ;  /* 0xffffffff04047890 */ /* 0x001fcc000fffe0ff */
[----:B------:R-:W-:Y:S01]  /*0050*/  I2FP.F32.S32 R3, UR4 ;  /* 0x0000000400037c45 */ /* 0x000fe20008201400 */
[----:B--2---:R-:W-:-:S03]  /*0060*/  UIADD3 UR4, UPT, UPT, UR5, -0x1, URZ ;  /* 0xffffffff05047890 */ /* 0x004fc6000fffe0ff */
[----:B------:R-:W0:Y:S03]  /*0070*/  MUFU.RCP R2, R3 ;  /* 0x0000000300027308 */ /* 0x000e260000001000 */
[----:B------:R-:W-:-:S05]  /*0080*/  I2FP.F32.S32 R0, UR4 ;  /* 0x0000000400007c45 */ /* 0x000fca0008201400 */
[----:B------:R-:W2:Y:S01]  /*0090*/  FCHK P0, R0, R3 ;  /* 0x0000000300007302 */ /* 0x000ea20000000000 */
[----:B0-----:R-:W-:-:S04]  /*00a0*/  FFMA R7, -R3, R2, 1 ;  /* 0x3f80000003077423 */ /* 0x001fc80000000102 */
[----:B------:R-:W-:-:S04]  /*00b0*/  FFMA R7, R2, R7, R2 ;  /* 0x0000000702077223 */ /* 0x000fc80000000002 */
[----:B------:R-:W-:-:S04]  /*00c0*/  FFMA R2, R0, R7, RZ ;  /* 0x0000000700027223 */ /* 0x000fc800000000ff */
[----:B------:R-:W-:-:S04]  /*00d0*/  FFMA R4, -R3, R2, R0 ;  /* 0x0000000203047223 */ /* 0x000fc80000000100 */
[----:B------:R-:W-:Y:S01]  /*00e0*/  FFMA R2, R7, R4, R2 ;  /* 0x0000000407027223 */ /* 0x000fe20000000002 */
[----:B-12---:R-:W-:Y:S06]  /*00f0*/  @!P0 BRA `(.L_x_10) ;  /* 0x00000000000c8947 */ /* 0x006fec0003800000 */
[----:B------:R-:W-:-:S07]  /*0100*/  MOV R2, 0x120 ;  /* 0x0000012000027802 */ /* 0x000fce0000000f00 */
[----:B------:R-:W-:Y:S05]  /*0110*/  CALL.REL.NOINC `($__internal_1_$__cuda_sm3x_div_rn_noftz_f32_slowpath) ;  /* 0x0000000000a47944 */ /* 0x000fea0003c00000 */
[----:B------:R-:W-:-:S07]  /*0120*/  IMAD.MOV.U32 R2, RZ, RZ, R0 ;  /* 0x000000ffff027224 */ /* 0x000fce00078e0000 */
.L_x_10:
[----:B------:R-:W-:-:S05]  /*0130*/  I2FP.F32.U32 R3, R5 ;  /* 0x0000000500037245 */ /* 0x000fca0000201000 */
[----:B------:R-:W-:-:S04]  /*0140*/  FMUL R17, R3, R2 ;  /* 0x0000000203117220 */ /* 0x000fc80000400000 */
[----:B------:R-:W0:Y:S02]  /*0150*/  F2I.TRUNC.NTZ R19, R17 ;  /* 0x0000001100137305 */ /* 0x000e24000020f100 */
[----:B0-----:R-:W-:-:S13]  /*0160*/  ISETP.GE.AND P0, PT, R19, UR4, PT ;  /* 0x0000000413007c0c */ /* 0x001fda000bf06270 */
[----:B------:R-:W-:Y:S05]  /*0170*/  @P0 EXIT ;  /* 0x000000000000094d */ /* 0x000fea0003800000 */
[----:B------:R-:W0:Y:S01]  /*0180*/  S2UR UR4, SR_CTAID.X ;  /* 0x00000000000479c3 */ /* 0x000e220000002500 */
[----:B------:R-:W1:Y:S07]  /*0190*/  LDCU.64 UR6, c[0x0][0x358] ;  /* 0x00006b00ff0677ac */ /* 0x000e6e0008000a00 */
[----:B------:R-:W0:Y:S08]  /*01a0*/  LDC.64 R8, c[0x0][0x388] ;  /* 0x0000e200ff087b82 */ /* 0x000e300000000a00 */
[----:B------:R-:W2:Y:S08]  /*01b0*/  LDC.64 R6, c[0x0][0x380] ;  /* 0x0000e000ff067b82 */ /* 0x000eb00000000a00 */
[----:B------:R-:W3:Y:S01]  /*01c0*/  LDC.64 R10, c[0x0][0x390] ;  /* 0x0000e400ff0a7b82 */ /* 0x000ee20000000a00 */
[----:B0-----:R-:W-:-:S04]  /*01d0*/  IMAD R3, R8, UR4, R19 ;  /* 0x0000000408037c24 */ /* 0x001fc8000f8e0213 */
[----:B--2---:R-:W-:-:S03]  /*01e0*/  IMAD.WIDE R6, R3, 0x4, R6 ;  /* 0x0000000403067825 */ /* 0x004fc600078e0206 */
[----:B------:R-:W0:Y:S02]  /*01f0*/  LDC.64 R2, c[0x0][0x398] ;  /* 0x0000e600ff027b82 */ /* 0x000e240000000a00 */
[----:B-1----:R-:W2:Y:S04]  /*0200*/  LDG.E R15, desc[UR6][R6.64+0x4] ;  /* 0x00000406060f7981 */ /* 0x002ea8000c1e1900 */
[----:B------:R1:W4:Y:S01]  /*0210*/  LDG.E R13, desc[UR6][R6.64] ;  /* 0x00000006060d7981 */ /* 0x000322000c1e1900 */
[----:B------:R-:W-:Y:S01]  /*0220*/  I2FP.F32.S32 R4, R19 ;  /* 0x0000001300047245 */ /* 0x000fe20000201400 */
[----:B------:R-:W-:-:S04]  /*0230*/  IMAD R9, R8, R9, RZ ;  /* 0x0000000908097224 */ /* 0x000fc800078e02ff */
[----:B------:R-:W-:-:S04]  /*0240*/  FADD R4, R17, -R4 ;  /* 0x8000000411047221 */ /* 0x000fc80000000000 */
[----:B------:R-:W-:Y:S01]  /*0250*/  FADD R0, -R4, 1 ;  /* 0x3f80000004007421 */ /* 0x000fe20000000100 */
[----:B-1----:R-:W-:-:S04]  /*0260*/  IMAD.WIDE R6, R9, 0x4, R6 ;  /* 0x0000000409067825 */ /* 0x002fc800078e0206 */
[----:B0-----:R-:W-:-:S04]  /*0270*/  IMAD R5, R2, UR4, R5 ;  /* 0x0000000402057c24 */ /* 0x001fc8000f8e0205 */
[----:B---3--:R-:W-:-:S04]  /*0280*/  IMAD.WIDE R10, R5, 0x4, R10 ;  /* 0x00000004050a7825 */ /* 0x008fc800078e020a */
[----:B--2---:R-:W-:-:S04]  /*0290*/  FMUL R15, R4, R15 ;  /* 0x0000000f040f7220 */ /* 0x004fc80000400000 */
[----:B----4-:R-:W-:-:S05]  /*02a0*/  FFMA R13, R0, R13, R15 ;  /* 0x0000000d000d7223 */ /* 0x010fca000000000f */
[----:B------:R0:W-:Y:S04]  /*02b0*/  STG.E desc[UR6][R10.64], R13 ;  /* 0x0000000d0a007986 */ /* 0x0001e8000c101906 */
[----:B------:R-:W2:Y:S04]  /*02c0*/  LDG.E R15, desc[UR6][R6.64+0x4] ;  /* 0x00000406060f7981 */ /* 0x000ea8000c1e1900 */
[----:B------:R-:W3:Y:S01]  /*02d0*/  LDG.E R5, desc[UR6][R6.64] ;  /* 0x0000000606057981 */ /* 0x000ee2000c1e1900 */
[----:B------:R-:W-:Y:S02]  /*02e0*/  IMAD R17, R2, R3, RZ ;  /* 0x0000000302117224 */ /* 0x000fe400078e02ff */
[----:B------:R-:W-:-:S04]  /*02f0*/  IMAD.WIDE R8, R9, 0x4, R6 ;  /* 0x0000000409087825 */ /* 0x000fc800078e0206 */
[----:B------:R-:W-:-:S04]  /*0300*/  IMAD.WIDE R2, R17, 0x4, R10 ;  /* 0x0000000411027825 */ /* 0x000fc800078e020a */
[----:B--2---:R-:W-:-:S04]  /*0310*/  FMUL R15, R4, R15 ;  /* 0x0000000f040f7220 */ /* 0x004fc80000400000 */
[----:B---3--:R-:W-:-:S05]  /*0320*/  FFMA R15, R0, R5, R15 ;  /* 0x00000005000f7223 */ /* 0x008fca000000000f */
[----:B------:R-:W-:Y:S04]  /*0330*/  STG.E desc[UR6][R2.64], R15 ;  /* 0x0000000f02007986 */ /* 0x000fe8000c101906 */
[----:B------:R-:W0:Y:S04]  /*0340*/  LDG.E R5, desc[UR6][R8.64+0x4] ;  /* 0x0000040608057981 */ /* 0x000e28000c1e1900 */
[----:B------:R-:W2:Y:S01]  /*0350*/  LDG.E R19, desc[UR6][R8.64] ;  /* 0x0000000608137981 */ /* 0x000ea2000c1e1900 */
[----:B0-----:R-:W-:Y:S01]  /*0360*/  FMUL R11, R4, R5 ;  /* 0x00000005040b7220 */ /* 0x001fe20000400000 */
[----:B------:R-:W-:-:S04]  /*0370*/  IMAD.WIDE R4, R17, 0x4, R2 ;  /* 0x0000000411047825 */ /* 0x000fc800078e0202 */
[----:B--2---:R-:W-:-:S05]  /*0380*/  FFMA R11, R0, R19, R11 ;  /* 0x00000013000b7223 */ /* 0x004fca000000000b */
[----:B------:R-:W-:Y:S01]  /*0390*/  STG.E desc[UR6][R4.64], R11 ;  /* 0x0000000b04007986 */ /* 0x000fe2000c101906 */
[----:B------:R-:W-:Y:S05]  /*03a0*/  EXIT ;  /* 0x000000000000794d */ /* 0x000fea0003800000 */
        .weak           $__internal_1_$__cuda_sm3x_div_rn_noftz_f32_slowpath
        .type           $__internal_1_$__cuda_sm3x_div_rn_noftz_f32_slowpath,@function
        .size           $__internal_1_$__cuda_sm3x_div_rn_noftz_f32_slowpath,(.L_x_87 - $__internal_1_$__cuda_sm3x_div_rn_noftz_f32_slowpath)
$__internal_1_$__cuda_sm3x_div_rn_noftz_f32_slowpath:
[--C-:B------:R-:W-:Y:S01]  /*03b0*/  SHF.R.U32.HI R6, RZ, 0x17, R3.reuse ;  /* 0x00000017ff067819 */ /* 0x100fe20000011603 */
[--C-:B------:R-:W-:Y:S01]  /*03c0*/  IMAD.MOV.U32 R7, RZ, RZ, R0.reuse ;  /* 0x000000ffff077224 */ /* 0x100fe200078e0000 */
[----:B------:R-:W-:Y:S01]  /*03d0*/  SHF.R.U32.HI R4, RZ, 0x17, R0 ;  /* 0x00000017ff047819 */ /* 0x000fe20000011600 */
[----:B------:R-:W-:Y:S01]  /*03e0*/  IMAD.MOV.U32 R8, RZ, RZ, R3 ;  /* 0x000000ffff087224 */ /* 0x000fe200078e0003 */
[----:B------:R-:W-:Y:S02]  /*03f0*/  LOP3.LUT R6, R6, 0xff, RZ, 0xc0, !PT ;  /* 0x000000ff06067812 */ /* 0x000fe400078ec0ff */
[----:B------:R-:W-:-:S03]  /*0400*/  LOP3.LUT R4, R4, 0xff, RZ, 0xc0, !PT ;  /* 0x000000ff04047812 */ /* 0x000fc600078ec0ff */
        /* <DEDUP_REMOVED lines=24> */
[----:B------:R-:W-:Y:S01]  /*0590*/  @P0 MOV R9, RZ ;  /* 0x000000ff00090202 */ /* 0x000fe20000000f00 */
[----:B------:R-:W-:Y:S02]  /*05a0*/  @!P0 IMAD.MOV.U32 R9, RZ, RZ, -0x40 ;  /* 0xffffffc0ff098424 */ /* 0x000fe400078e00ff */
[----:B------:R-:W-:Y:S01]  /*05b0*/  @!P0 FFMA R7, R0, 1.84467440737095516160e+19, RZ ;  /* 0x5f80000000078823 */ /* 0x000fe200000000ff */
[----:B------:R-:W-:Y:S01]  /*05c0*/  @!P1 FFMA R8, R3, 1.84467440737095516160e+19, RZ ;  /* 0x5f80000003089823 */ /* 0x000fe200000000ff */
[----:B------:R-:W-:-:S07]  /*05d0*/  @!P1 VIADD R9, R9, 0x40 ;  /* 0x0000004009099836 */ /* 0x000fce0000000000 */
.L_x_11:
[----:B------:R-:W-:Y:S01]  /*05e0*/  LEA R3, R6, 0xc0800000, 0x17 ;  /* 0xc080000006037811 */ /* 0x000fe200078eb8ff */
[----:B------:R-:W-:-:S04]  /*05f0*/  VIADD R4, R4, 0xffffff81 ;  /* 0xffffff8104047836 */ /* 0x000fc80000000000 */
[----:B------:R-:W-:Y:S02]  /*0600*/  IMAD.IADD R3, R8, 0x1, -R3 ;  /* 0x0000000108037824 */ /* 0x000fe400078e0a03 */
[C---:B------:R-:W-:Y:S01]  /*0610*/  IMAD R0, R4.reuse, -0x800000, R7 ;  /* 0xff80000004007824 */ /* 0x040fe200078e0207 */
[----:B------:R-:W-:Y:S01]  /*0620*/  IADD3 R4, PT, PT, R4, 0x7f, -R6 ;  /* 0x0000007f04047810 */ /* 0x000fe20007ffe806 */
[----:B------:R-:W0:Y:S01]  /*0630*/  MUFU.RCP R8, R3 ;  /* 0x0000000300087308 */ /* 0x000e220000001000 */
[----:B------:R-:W-:Y:S02]  /*0640*/  FADD.FTZ R11, -R3, -RZ ;  /* 0x800000ff030b7221 */ /* 0x000fe40000010100 */
[----:B------:R-:W-:Y:S02]  /*0650*/  IADD3 R4, PT, PT, R4, R9, RZ ;  /* 0x0000000904047210 */ /* 0x000fe40007ffe0ff */
        /* <DEDUP_REMOVED lines=8> */
[----:B------:R-:W-:-:S05]  /*06e0*/  LOP3.LUT R3, R3, 0xff, RZ, 0xc0, !PT ;  /* 0x000000ff03037812 */ /* 0x000fca00078ec0ff */
[----:B------:R-:W-:-:S04]  /*06f0*/  IMAD.IADD R9, R3, 0x1, R4 ;  /* 0x0000000103097824 */ /* 0x000fc800078e0204 */
        /* <DEDUP_REMOVED lines=10> */
[CCC-:B------:R-:W-:Y:S01]  /*07a0*/  FFMA.RZ R3, R10.reuse, R8.reuse, R7.reuse ;  /* 0x000000080a037223 */ /* 0x1c0fe2000000c007 */
[CCC-:B------:R-:W-:Y:S01]  /*07b0*/  FFMA.RM R4, R10.reuse, R8.reuse, R7.reuse ;  /* 0x000000080a047223 */ /* 0x1c0fe20000004007 */
[C---:B------:R-:W-:Y:S02]  /*07c0*/  ISETP.NE.AND P2, PT, R9.reuse, RZ, PT ;  /* 0x000000ff0900720c */ /* 0x040fe40003f45270 */
[----:B------:R-:W-:Y:S02]  /*07d0*/  ISETP.NE.AND P1, PT, R9, RZ, PT ;  /* 0x000000ff0900720c */ /* 0x000fe40003f25270 */
[----:B------:R-:W-:Y:S01]  /*07e0*/  LOP3.LUT R6, R3, 0x7fffff, RZ, 0xc0, !PT ;  /* 0x007fffff03067812 */ /* 0x000fe200078ec0ff */
[----:B------:R-:W-:Y:S01]  /*07f0*/  FFMA.RP R3, R10, R8, R7 ;  /* 0x000000080a037223 */ /* 0x000fe20000008007 */
[----:B------:R-:W-:Y:S02]  /*0800*/  VIADD R7, R9, 0x20 ;  /* 0x0000002009077836 */ /* 0x000fe40000000000 */
[----:B------:R-:W-:Y:S01]  /*0810*/  LOP3.LUT R6, R6, 0x800000, RZ, 0xfc, !PT ;  /* 0x0080000006067812 */ /* 0x000fe200078efcff */
[----:B------:R-:W-:Y:S01]  /*0820*/  IMAD.MOV R8, RZ, RZ, -R9 ;  /* 0x000000ffff087224 */ /* 0x000fe200078e0a09 */
[----:B------:R-:W-:-:S02]  /*0830*/  FSETP.NEU.FTZ.AND P0, PT, R3, R4, PT ;  /* 0x000000040300720b */ /* 0x000fc40003f1d000 */
[----:B------:R-:W-:Y:S02]  /*0840*/  SHF.L.U32 R7, R6, R7, RZ ;  /* 0x0000000706077219 */ /* 0x000fe400000006ff */
[----:B------:R-:W-:Y:S02]  /*0850*/  SEL R3, R8, RZ, P2 ;  /* 0x000000ff08037207 */ /* 0x000fe40001000000 */
[----:B------:R-:W-:Y:S02]  /*0860*/  ISETP.NE.AND P1, PT, R7, RZ, P1 ;  /* 0x000000ff0700720c */ /* 0x000fe40000f25270 */
[----:B------:R-:W-:Y:S02]  /*0870*/  SHF.R.U32.HI R3, RZ, R3, R6 ;  /* 0x00000003ff037219 */ /* 0x000fe40000011606 */
[----:B------:R-:W-:Y:S02]  /*0880*/  PLOP3.LUT P0, PT, P0, P1, PT, 0xf8, 0x8f ;  /* 0x00000000008f781c */ /* 0x000fe40000703f70 */
[----:B------:R-:W-:-:S02]  /*0890*/  SHF.R.U32.HI R7, RZ, 0x1, R3 ;  /* 0x00000001ff077819 */ /* 0x000fc40000011603 */
[----:B------:R-:W-:-:S04]  /*08a0*/  SEL R4, RZ, 0x1, !P0 ;  /* 0x00000001ff047807 */ /* 0x000fc80004000000 */
[----:B------:R-:W-:-:S04]  /*08b0*/  LOP3.LUT R4, R4, 0x1, R7, 0xf8, !PT ;  /* 0x0000000104047812 */ /* 0x000fc800078ef807 */
[----:B------:R-:W-:-:S04]  /*08c0*/  LOP3.LUT R4, R4, R3, RZ, 0xc0, !PT ;  /* 0x0000000304047212 */ /* 0x000fc800078ec0ff */
[----:B------:R-:W-:-:S04]  /*08d0*/  IADD3 R7, PT, PT, R7, R4, RZ ;  /* 0x0000000407077210 */ /* 0x000fc80007ffe0ff */
[----:B------:R-:W-:Y:S01]  /*08e0*/  LOP3.LUT R0, R7, R0, RZ, 0xfc, !PT ;  /* 0x0000000007007212 */ /* 0x000fe200078efcff */
[----:B------:R-:W-:Y:S06]  /*08f0*/  BRA `(.L_x_18) ;  /* 0x0000000000347947 */ /* 0x000fec0003800000 */
.L_x_17:
[----:B------:R-:W-:-:S04]  /*0900*/  LOP3.LUT R0, R0, 0x80000000, RZ, 0xc0, !PT ;  /* 0x8000000000007812 */ /* 0x000fc800078ec0ff */
[----:B------:R-:W-:Y:S01]  /*0910*/  LOP3.LUT R0, R0, 0x7f800000, RZ, 0xfc, !PT ;  /* 0x7f80000000007812 */ /* 0x000fe200078efcff */
[----:B------:R-:W-:Y:S06]  /*0920*/  BRA `(.L_x_18) ;  /* 0x0000000000287947 */ /* 0x000fec0003800000 */
.L_x_16:
[----:B------:R-:W-:Y:S01]  /*0930*/  IMAD R0, R4, 0x800000, R0 ;  /* 0x0080000004007824 */ /* 0x000fe200078e0200 */
[----:B------:R-:W-:Y:S06]  /*0940*/  BRA `(.L_x_18) ;  /* 0x0000000000207947 */ /* 0x000fec0003800000 */
.L_x_15:
[----:B------:R-:W-:-:S04]  /*0950*/  LOP3.LUT R0, R8, 0x80000000, R7, 0x48, !PT ;  /* 0x8000000008007812 */ /* 0x000fc800078e4807 */
[----:B------:R-:W-:Y:S01]  /*0960*/  LOP3.LUT R0, R0, 0x7f800000, RZ, 0xfc, !PT ;  /* 0x7f80000000007812 */ /* 0x000fe200078efcff */
[----:B------:R-:W-:Y:S06]  /*0970*/  BRA `(.L_x_18) ;  /* 0x0000000000147947 */ /* 0x000fec0003800000 */
.L_x_14:
[----:B------:R-:W-:Y:S01]  /*0980*/  LOP3.LUT R0, R8, 0x80000000, R7, 0x48, !PT ;  /* 0x8000000008007812 */ /* 0x000fe200078e4807 */
[----:B------:R-:W-:Y:S06]  /*0990*/  BRA `(.L_x_18) ;  /* 0x00000000000c7947 */ /* 0x000fec0003800000 */
.L_x_13:
[----:B------:R-:W0:Y:S01]  /*09a0*/  MUFU.RSQ R0, -QNAN ;  /* 0xffc0000000007908 */ /* 0x000e220000001400 */
[----:B------:R-:W-:Y:S05]  /*09b0*/  BRA `(.L_x_18) ;  /* 0x0000000000047947 */ /* 0x000fea0003800000 */
.L_x_12:
[----:B------:R-:W-:-:S07]  /*09c0*/  FADD.FTZ R0, R0, R3 ;  /* 0x0000000300007221 */ /* 0x000fce0000010000 */
.L_x_18:
[----:B------:R-:W-:-:S04]  /*09d0*/  IMAD.MOV.U32 R3, RZ, RZ, 0x0 ;  /* 0x00000000ff037424 */ /* 0x000fc800078e00ff */
[----:B0-----:R-:W-:Y:S05]  /*09e0*/  RET.REL.NODEC R2 `(_Z14resizew_kernalPfiiS_ii) ;  /* 0xfffffff402847950 */ /* 0x001fea0003c3ffff */
.L_x_19:
        /* <DEDUP_REMOVED lines=9> */
.L_x_87:


//--------------------- .text._Z15yuyv2dst_kernalPhS_Pfjj --------------------------
	.section	.text._Z15yuyv2dst_kernalPhS_Pfjj,"ax",@progbits
	.align	128
        .global         _Z15yuyv2dst_kernalPhS_Pfjj
        .type           _Z15yuyv2dst_kernalPhS_Pfjj,@function
        .size           _Z15yuyv2dst_kernalPhS_Pfjj,(.L_x_89 - _Z15yuyv2dst_kernalPhS_Pfjj)
        .other          _Z15yuyv2dst_kernalPhS_Pfjj,@"STO_CUDA_ENTRY STV_DEFAULT"
_Z15yuyv2dst_kernalPhS_Pfjj:
.text._Z15yuyv2dst_kernalPhS_Pfjj:
[----:B------:R-:W-:Y:S01]  /*0000*/  LDC R1, c[0x0][0x37c] ;  /* 0x0000df00ff017b82 */ /* 0x000fe20000000800 */
[----:B------:R-:W0:Y:S07]  /*0010*/  S2R R2, SR_TID.X ;  /* 0x0000000000027919 */ /* 0x000e2e0000002100 */
[----:B------:R-:W1:Y:S01]  /*0020*/  S2UR UR4, SR_CTAID.X ;  /* 0x00000000000479c3 */ /* 0x000e620000002500 */
[----:B------:R-:W2:Y:S01]  /*0030*/  LDCU.64 UR8, c[0x0][0x380] ;  /* 0x00007000ff0877ac */ /* 0x000ea20008000a00 */
[----:B------:R-:W3:Y:S06]  /*0040*/  LDCU.64 UR6, c[0x0][0x358] ;  /* 0x00006b00ff0677ac */ /* 0x000eec0008000a00 */
[----:B------:R-:W1:Y:S01]  /*0050*/  LDC R3, c[0x0][0x398] ;  /* 0x0000e600ff037b82 */ /* 0x000e620000000800 */
[----:B0-----:R-:W-:-:S02]  /*0060*/  IMAD.SHL.U32 R10, R2, 0x2, RZ ;  /* 0x00000002020a7824 */ /* 0x001fc400078e00ff */
[----:B-1----:R-:W-:-:S04]  /*0070*/  IMAD R3, R3, UR4, RZ ;  /* 0x0000000403037c24 */ /* 0x002fc8000f8e02ff */
[----:B------:R-:W-:-:S05]  /*0080*/  IMAD R0, R3, 0x2, R10 ;  /* 0x0000000203007824 */ /* 0x000fca00078e020a */
[----:B--2---:R-:W-:-:S04]  /*0090*/  IADD3 R8, P0, PT, R0, UR8, RZ ;  /* 0x0000000800087c10 */ /* 0x004fc8000ff1e0ff */
[----:B------:R-:W-:-:S05]  /*00a0*/  LEA.HI.X.SX32 R9, R0, UR9, 0x1, P0 ;  /* 0x0000000900097c11 */ /* 0x000fca00080f0eff */
[----:B---3--:R-:W2:Y:S04]  /*00b0*/  LDG.E.U8 R0, desc[UR6][R8.64] ;  /* 0x0000000608007981 */ /* 0x008ea8000c1e1100 */
[----:B------:R-:W2:Y:S01]  /*00c0*/  LDG.E.U8 R5, desc[UR6][R8.64+0x1] ;  /* 0x0000010608057981 */ /* 0x000ea2000c1e1100 */
[----:B------:R-:W0:Y:S01]  /*00d0*/  S2UR UR5, SR_CgaCtaId ;  /* 0x00000000000579c3 */ /* 0x000e220000008800 */
[----:B------:R-:W-:Y:S01]  /*00e0*/  UMOV UR4, 0x400 ;  /* 0x0000040000047882 */ /* 0x000fe20000000000 */
[----:B------:R-:W-:Y:S01]  /*00f0*/  LOP3.LUT R4, R2, 0x1, RZ, 0xc0, !PT ;  /* 0x0000000102047812 */ /* 0x000fe200078ec0ff */
[----:B------:R-:W-:Y:S03]  /*0100*/  BSSY.RECONVERGENT B0, `(.L_x_20) ;  /* 0x0000011000007945 */ /* 0x000fe60003800200 */
[----:B------:R-:W1:Y:S01]  /*0110*/  I2F.F64.U32 R6, R4 ;  /* 0x0000000400067312 */ /* 0x000e620000201800 */
[----:B0-----:R-:W-:-:S06]  /*0120*/  ULEA UR4, UR5, UR4, 0x18 ;  /* 0x0000000405047291 */ /* 0x001fcc000f8ec0ff */
[----:B------:R-:W-:Y:S01]  /*0130*/  VIADD R26, R10, UR4 ;  /* 0x000000040a1a7c36 */ /* 0x000fe20008000000 */
[----:B--2---:R-:W-:Y:S02]  /*0140*/  PRMT R11, R5, 0x7604, R0 ;  /* 0x00007604050b7816 */ /* 0x004fe40000000000 */
[----:B-1----:R-:W-:-:S03]  /*0150*/  SHF.R.U32.HI R0, RZ, 0x14, R7 ;  /* 0x00000014ff007819 */ /* 0x002fc60000011607 */
[----:B------:R0:W-:Y:S01]  /*0160*/  STS.U16 [R10+UR4], R11 ;  /* 0x0000000b0a007988 */ /* 0x0001e20008000404 */
[----:B------:R-:W-:Y:S01]  /*0170*/  LOP3.LUT R0, R0, 0x7ff, RZ, 0xc0, !PT ;  /* 0x000007ff00007812 */ /* 0x000fe200078ec0ff */
[----:B------:R-:W-:Y:S04]  /*0180*/  BAR.SYNC.DEFER_BLOCKING 0x0 ;  /* 0x0000000000007b1d */ /* 0x000fe80000010000 */
[----:B------:R-:W-:-:S05]  /*0190*/  VIADD R9, R0, 0xfffffc0c ;  /* 0xfffffc0c00097836 */ /* 0x000fca0000000000 */
[CC--:B------:R-:W-:Y:S02]  /*01a0*/  SHF.L.U32 R0, R6.reuse, R9.reuse, RZ ;  /* 0x0000000906007219 */ /* 0x0c0fe400000006ff */
[----:B------:R-:W-:Y:S02]  /*01b0*/  SHF.L.U64.HI R9, R6, R9, R7 ;  /* 0x0000000906097219 */ /* 0x000fe40000010207 */
[----:B------:R-:W-:Y:S02]  /*01c0*/  ISETP.NE.U32.AND P0, PT, R0, RZ, PT ;  /* 0x000000ff0000720c */ /* 0x000fe40003f05070 */
[----:B------:R-:W-:Y:S02]  /*01d0*/  MOV R0, 0x210 ;  /* 0x0000021000007802 */ /* 0x000fe40000000f00 */
[----:B------:R-:W-:Y:S01]  /*01e0*/  ISETP.NE.AND.EX P0, PT, R9, -0x80000000, PT, P0 ;  /* 0x800000000900780c */ /* 0x000fe20003f05300 */
[----:B------:R0:W1:-:S12]  /*01f0*/  LDS.U8 R5, [R10+UR4] ;  /* 0x000000040a057984 */ /* 0x0000580008000000 */
[----:B01----:R-:W-:Y:S05]  /*0200*/  CALL.REL.NOINC `($_Z15yuyv2dst_kernalPhS_Pfjj$__internal_accurate_pow) ;  /* 0x0000000c005c7944 */ /* 0x003fea0003c00000 */
[----:B------:R-:W-:Y:S05]  /*0210*/  BSYNC.RECONVERGENT B0 ;  /* 0x0000000000007941 */ /* 0x000fea0003800200 */
.L_x_20:
[----:B------:R-:W-:Y:S01]  /*0220*/  IMAD.MOV.U32 R6, RZ, RZ, R9 ;  /* 0x000000ffff067224 */ /* 0x000fe200078e0009 */
[----:B------:R-:W-:Y:S01]  /*0230*/  ISETP.NE.AND P1, PT, R4, RZ, PT ;  /* 0x000000ff0400720c */ /* 0x000fe20003f25270 */
[----:B------:R-:W-:Y:S01]  /*0240*/  IMAD.MOV.U32 R7, RZ, RZ, R12 ;  /* 0x000000ffff077224 */ /* 0x000fe200078e000c */
[----:B------:R-:W-:Y:S01]  /*0250*/  UMOV UR4, 0x76c8b439 ;  /* 0x76c8b43900047882 */ /* 0x000fe20000000000 */
[----:B------:R-:W-:Y:S01]  /*0260*/  UMOV UR5, 0x3ff29fbe ;  /* 0x3ff29fbe00057882 */ /* 0x000fe20000000000 */
[----:B------:R-:W-:Y:S01]  /*0270*/  UMOV UR8, 0x9374bc6a ;  /* 0x9374bc6a00087882 */ /* 0x000fe20000000000 */
[----:B------:R-:W-:Y:S01]  /*0280*/  UMOV UR9, 0x3fea0418 ;  /* 0x3fea041800097882 */ /* 0x000fe20000000000 */
[----:B------:R-:W-:Y:S01]  /*0290*/  BSSY.RECONVERGENT B0, `(.L_x_21) ;  /* 0x0000040000007945 */ /* 0x000fe20003800200 */
[----:B------:R-:W-:-:S10]  /*02a0*/  DADD R6, -RZ, -R6 ;  /* 0x00000000ff067229 */ /* 0x000fd40000000906 */
[----:B------:R-:W-:Y:S02]  /*02b0*/  FSEL R7, R7, R12, !P0 ;  /* 0x0000000c07077208 */ /* 0x000fe40004000000 */
[----:B------:R-:W-:Y:S01]  /*02c0*/  FSEL R6, R6, R9, !P0 ;  /* 0x0000000906067208 */ /* 0x000fe20004000000 */
[----:B------:R-:W-:Y:S01]  /*02d0*/  VIADD R9, R5, 0xfffffff0 ;  /* 0xfffffff005097836 */ /* 0x000fe20000000000 */
[----:B------:R-:W-:Y:S02]  /*02e0*/  FSEL R7, R7, 1.875, P1 ;  /* 0x3ff0000007077808 */ /* 0x000fe40000800000 */
[----:B------:R-:W-:Y:S01]  /*02f0*/  FSEL R6, R6, RZ, P1 ;  /* 0x000000ff06067208 */ /* 0x000fe20000800000 */
[----:B------:R-:W0:Y:S08]  /*0300*/  I2F.F64 R4, R9 ;  /* 0x0000000900047312 */ /* 0x000e300000201c00 */
[----:B------:R-:W1:Y:S01]  /*0310*/  F2I.F64.TRUNC R7, R6 ;  /* 0x0000000600077311 */ /* 0x000e62000030d100 */
[----:B0-----:R-:W-:Y:S01]  /*0320*/  DMUL R4, R4, UR4 ;  /* 0x0000000404047c28 */ /* 0x001fe20008000000 */
[----:B------:R-:W-:Y:S01]  /*0330*/  UMOV UR4, 0x4bc6a7f0 ;  /* 0x4bc6a7f000047882 */ /* 0x000fe20000000000 */
[----:B------:R-:W-:Y:S01]  /*0340*/  UMOV UR5, 0x3ff98937 ;  /* 0x3ff9893700057882 */ /* 0x000fe20000000000 */
[----:B-1----:R-:W-:-:S05]  /*0350*/  IMAD.IADD R26, R26, 0x1, R7 ;  /* 0x000000011a1a7824 */ /* 0x002fca00078e0207 */
[----:B------:R-:W0:Y:S04]  /*0360*/  LDS.U8 R0, [R26] ;  /* 0x000000001a007984 */ /* 0x000e280000000000 */
[----:B------:R-:W1:Y:S01]  /*0370*/  LDS.U8 R8, [R26+0x2] ;  /* 0x000002001a087984 */ /* 0x000e620000000000 */
[----:B0-----:R-:W-:Y:S02]  /*0380*/  VIADD R10, R0, 0xffffff80 ;  /* 0xffffff80000a7836 */ /* 0x001fe40000000000 */
[----:B-1----:R-:W-:-:S04]  /*0390*/  VIADD R0, R8, 0xffffff80 ;  /* 0xffffff8008007836 */ /* 0x002fc80000000000 */
[----:B------:R-:W0:Y:S08]  /*03a0*/  I2F.F64 R10, R10 ;  /* 0x0000000a000a7312 */ /* 0x000e300000201c00 */
[----:B------:R-:W1:Y:S01]  /*03b0*/  I2F.F64 R6, R0 ;  /* 0x0000000000067312 */ /* 0x000e620000201c00 */
[----:B0-----:R-:W-:Y:S01]  /*03c0*/  DFMA R12, R10, UR4, R4 ;  /* 0x000000040a0c7c2b */ /* 0x001fe20008000004 */
[----:B------:R-:W-:Y:S01]  /*03d0*/  UMOV UR4, 0x2f1a9fbe ;  /* 0x2f1a9fbe00047882 */ /* 0x000fe20000000000 */
[----:B------:R-:W-:-:S02]  /*03e0*/  UMOV UR5, 0x400024dd ;  /* 0x400024dd00057882 */ /* 0x000fc40000000000 */
[--C-:B-1----:R-:W-:Y:S01]  /*03f0*/  DFMA R8, R6, UR4, R4.reuse ;  /* 0x0000000406087c2b */ /* 0x102fe20008000004 */
[----:B------:R-:W-:Y:S01]  /*0400*/  UMOV UR4, 0xdd2f1aa0 ;  /* 0xdd2f1aa000047882 */ /* 0x000fe20000000000 */
[----:B------:R-:W-:Y:S01]  /*0410*/  DFMA R4, R10, -UR8, R4 ;  /* 0x800000080a047c2b */ /* 0x000fe20008000004 */
[----:B------:R-:W-:-:S03]  /*0420*/  UMOV UR5, 0x3fd90624 ;  /* 0x3fd9062400057882 */ /* 0x000fc60000000000 */
[----:B------:R-:W0:Y:S01]  /*0430*/  F2F.F32.F64 R12, R12 ;  /* 0x0000000c000c7310 */ /* 0x000e220000301000 */
[----:B------:R-:W-:-:S03]  /*0440*/  IMAD.MOV.U32 R10, RZ, RZ, 0x3b808081 ;  /* 0x3b808081ff0a7424 */ /* 0x000fc600078e00ff */
[----:B------:R-:W-:Y:S01]  /*0450*/  DFMA R4, R6, -UR4, R4 ;  /* 0x8000000406047c2b */ /* 0x000fe20008000004 */
[----:B------:R-:W1:Y:S03]  /*0460*/  LDCU.64 UR4, c[0x0][0x388] ;  /* 0x00007100ff0477ac */ /* 0x000e660008000a00 */
[----:B------:R-:W2:Y:S01]  /*0470*/  F2F.F32.F64 R8, R8 ;  /* 0x0000000800087310 */ /* 0x000ea20000301000 */
[----:B0-----:R-:W-:-:S07]  /*0480*/  FSETP.GEU.AND P1, PT, R12, RZ, PT ;  /* 0x000000ff0c00720b */ /* 0x001fce0003f2e000 */
[----:B------:R-:W0:Y:S01]  /*0490*/  F2F.F32.F64 R5, R4 ;  /* 0x0000000400057310 */ /* 0x000e220000301000 */
[C---:B------:R-:W-:Y:S02]  /*04a0*/  FSETP.GT.AND P0, PT, R12.reuse, 255, PT ;  /* 0x437f00000c00780b */ /* 0x040fe40003f04000 */
[----:B------:R-:W-:Y:S02]  /*04b0*/  FSEL R0, R12, RZ, P1 ;  /* 0x000000ff0c007208 */ /* 0x000fe40000800000 */
[----:B--2---:R-:W-:Y:S02]  /*04c0*/  FSETP.GEU.AND P1, PT, R8, RZ, PT ;  /* 0x000000ff0800720b */ /* 0x004fe40003f2e000 */
[----:B------:R-:W-:Y:S02]  /*04d0*/  FSEL R0, R0, 255, !P0 ;  /* 0x437f000000007808 */ /* 0x000fe40004000000 */
[C---:B------:R-:W-:Y:S02]  /*04e0*/  FSETP.GT.AND P0, PT, R8.reuse, 255, PT ;  /* 0x437f00000800780b */ /* 0x040fe40003f04000 */
[----:B------:R-:W-:Y:S01]  /*04f0*/  FSEL R6, R8, RZ, P1 ;  /* 0x000000ff08067208 */ /* 0x000fe20000800000 */
[----:B------:R-:W2:Y:S01]  /*0500*/  F2I.U32.TRUNC.NTZ R7, R0 ;  /* 0x0000000000077305 */ /* 0x000ea2000020f000 */
[----:B0-----:R-:W-:-:S02]  /*0510*/  FSETP.GEU.AND P1, PT, R5, RZ, PT ;  /* 0x000000ff0500720b */ /* 0x001fc40003f2e000 */
[----:B------:R-:W-:Y:S01]  /*0520*/  FSEL R4, R6, 255, !P0 ;  /* 0x437f000006047808 */ /* 0x000fe20004000000 */
[----:B------:R-:W-:Y:S01]  /*0530*/  IMAD.IADD R6, R3, 0x1, R2 ;  /* 0x0000000103067824 */ /* 0x000fe200078e0202 */
[C---:B------:R-:W-:Y:S02]  /*0540*/  FSETP.GT.AND P0, PT, R5.reuse, 255, PT ;  /* 0x437f00000500780b */ /* 0x040fe40003f04000 */
[----:B------:R-:W-:Y:S01]  /*0550*/  FSEL R5, R5, RZ, P1 ;  /* 0x000000ff05057208 */ /* 0x000fe20000800000 */
[----:B------:R-:W0:Y:S01]  /*0560*/  F2I.U32.TRUNC.NTZ R13, R4 ;  /* 0x00000004000d7305 */ /* 0x000e22000020f000 */
[----:B------:R-:W-:Y:S02]  /*0570*/  IMAD R3, R6, 0x3, RZ ;  /* 0x0000000306037824 */ /* 0x000fe400078e02ff */
[----:B------:R-:W-:Y:S01]  /*0580*/  FSEL R2, R5, 255, !P0 ;  /* 0x437f000005027808 */ /* 0x000fe20004000000 */
[----:B------:R-:W-:Y:S02]  /*0590*/  IMAD.MOV.U32 R5, RZ, RZ, 0x437f0000 ;  /* 0x437f0000ff057424 */ /* 0x000fe400078e00ff */
[----:B-1----:R-:W-:-:S02]  /*05a0*/  IADD3 R8, P0, PT, R3, UR4, RZ ;  /* 0x0000000403087c10 */ /* 0x002fc4000ff1e0ff */
[----:B------:R-:W1:Y:S02]  /*05b0*/  F2I.U32.TRUNC.NTZ R11, R2 ;  /* 0x00000002000b7305 */ /* 0x000e64000020f000 */
[----:B------:R-:W-:Y:S01]  /*05c0*/  LEA.HI.X.SX32 R9, R3, UR5, 0x1, P0 ;  /* 0x0000000503097c11 */ /* 0x000fe200080f0eff */
[----:B------:R-:W-:-:S04]  /*05d0*/  FFMA R3, R10, -R5, 1 ;  /* 0x3f8000000a037423 */ /* 0x000fc80000000805 */
[----:B--2---:R2:W-:Y:S01]  /*05e0*/  STG.E.U8 desc[UR6][R8.64], R7 ;  /* 0x0000000708007986 */ /* 0x0045e2000c101106 */
[----:B------:R-:W-:Y:S02]  /*05f0*/  FFMA R3, R3, R10, 0.0039215688593685626984 ;  /* 0x3b80808103037423 */ /* 0x000fe4000000000a */
[----:B------:R-:W3:Y:S01]  /*0600*/  FCHK P0, R4, 255 ;  /* 0x437f000004007902 */ /* 0x000ee20000000000 */
[----:B0-----:R2:W-:Y:S01]  /*0610*/  STG.E.U8 desc[UR6][R8.64+0x2], R13 ;  /* 0x0000020d08007986 */ /* 0x0015e2000c101106 */
[----:B------:R-:W-:-:S03]  /*0620*/  FFMA R10, R4, R3, RZ ;  /* 0x00000003040a7223 */ /* 0x000fc600000000ff */
[----:B-1----:R2:W-:Y:S01]  /*0630*/  STG.E.U8 desc[UR6][R8.64+0x1], R11 ;  /* 0x0000010b08007986 */ /* 0x0025e2000c101106 */
[----:B------:R-:W-:-:S04]  /*0640*/  FFMA R12, R10, -255, R4 ;  /* 0xc37f00000a0c7823 */ /* 0x000fc80000000004 */
[----:B------:R-:W-:Y:S01]  /*0650*/  FFMA R3, R3, R12, R10 ;  /* 0x0000000c03037223 */ /* 0x000fe2000000000a */
[----:B---3--:R-:W-:Y:S06]  /*0660*/  @!P0 BRA `(.L_x_22) ;  /* 0x0000000000088947 */ /* 0x008fec0003800000 */
[----:B--2---:R-:W-:-:S07]  /*0670*/  MOV R8, 0x690 ;  /* 0x0000069000087802 */ /* 0x004fce0000000f00 */
[----:B------:R-:W-:Y:S05]  /*0680*/  CALL.REL.NOINC `($__internal_2_$__cuda_sm3x_div_rn_noftz_f32_slowpath) ;  /* 0x0000000000987944 */ /* 0x000fea0003c00000 */
.L_x_22:
[----:B------:R-:W-:Y:S05]  /*0690*/  BSYNC.RECONVERGENT B0 ;  /* 0x0000000000007941 */ /* 0x000fea0003800200 */
.L_x_21:
[----:B--2---:R-:W0:Y:S01]  /*06a0*/  LDC.64 R8, c[0x0][0x390] ;  /* 0x0000e400ff087b82 */ /* 0x004e220000000a00 */
[----:B------:R-:W-:Y:S01]  /*06b0*/  IMAD.MOV.U32 R4, RZ, RZ, 0x3b808081 ;  /* 0x3b808081ff047424 */ /* 0x000fe200078e00ff */
[----:B------:R-:W1:Y:S01]  /*06c0*/  FCHK P0, R2, 255 ;  /* 0x437f000002007902 */ /* 0x000e620000000000 */
[----:B------:R-:W-:Y:S05]  /*06d0*/  BSSY.RECONVERGENT B0, `(.L_x_23) ;  /* 0x000000f000007945 */ /* 0x000fea0003800200 */
[----:B------:R-:W2:Y:S01]  /*06e0*/  LDC.64 R12, c[0x0][0x398] ;  /* 0x0000e600ff0c7b82 */ /* 0x000ea20000000a00 */
[----:B0-----:R-:W-:-:S04]  /*06f0*/  IMAD.WIDE R6, R6, 0x4, R8 ;  /* 0x0000000406067825 */ /* 0x001fc800078e0208 */
[----:B------:R-:W-:Y:S01]  /*0700*/  FFMA R9, R4, -R5, 1 ;  /* 0x3f80000004097423 */ /* 0x000fe20000000805 */
[----:B------:R0:W-:Y:S03]  /*0710*/  STG.E desc[UR6][R6.64], R3 ;  /* 0x0000000306007986 */ /* 0x0001e6000c101906 */
[----:B------:R-:W-:-:S04]  /*0720*/  FFMA R8, R9, R4, 0.0039215688593685626984 ;  /* 0x3b80808109087423 */ /* 0x000fc80000000004 */
[----:B------:R-:W-:-:S04]  /*0730*/  FFMA R9, R2, R8, RZ ;  /* 0x0000000802097223 */ /* 0x000fc800000000ff */
[----:B------:R-:W-:-:S04]  /*0740*/  FFMA R4, R9, -255, R2 ;  /* 0xc37f000009047823 */ /* 0x000fc80000000002 */
[----:B------:R-:W-:Y:S01]  /*0750*/  FFMA R11, R8, R4, R9 ;  /* 0x00000004080b7223 */ /* 0x000fe20000000009 */
[----:B--2---:R-:W-:Y:S01]  /*0760*/  IMAD R9, R12, R13, RZ ;  /* 0x0000000d0c097224 */ /* 0x004fe200078e02ff */
[----:B01----:R-:W-:Y:S06]  /*0770*/  @!P0 BRA `(.L_x_24) ;  /* 0x0000000000108947 */ /* 0x003fec0003800000 */
[----:B------:R-:W-:Y:S01]  /*0780*/  IMAD.MOV.U32 R4, RZ, RZ, R2 ;  /* 0x000000ffff047224 */ /* 0x000fe200078e0002 */
[----:B------:R-:W-:-:S07]  /*0790*/  MOV R8, 0x7b0 ;  /* 0x000007b000087802 */ /* 0x000fce0000000f00 */
[----:B------:R-:W-:Y:S05]  /*07a0*/  CALL.REL.NOINC `($__internal_2_$__cuda_sm3x_div_rn_noftz_f32_slowpath) ;  /* 0x0000000000507944 */ /* 0x000fea0003c00000 */
[----:B------:R-:W-:-:S07]  /*07b0*/  IMAD.MOV.U32 R11, RZ, RZ, R3 ;  /* 0x000000ffff0b7224 */ /* 0x000fce00078e0003 */
.L_x_24:
[----:B------:R-:W-:Y:S05]  /*07c0*/  BSYNC.RECONVERGENT B0 ;  /* 0x0000000000007941 */ /* 0x000fea0003800200 */
.L_x_23:
[----:B------:R-:W-:Y:S01]  /*07d0*/  IMAD.WIDE R6, R9, 0x4, R6 ;  /* 0x0000000409067825 */ /* 0x000fe200078e0206 */
[----:B------:R-:W0:Y:S01]  /*07e0*/  FCHK P0, R0, 255 ;  /* 0x437f000000007902 */ /* 0x000e220000000000 */
[----:B------:R-:W-:Y:S02]  /*07f0*/  BSSY.RECONVERGENT B0, `(.L_x_25) ;  /* 0x000000c000007945 */ /* 0x000fe40003800200 */
[----:B------:R-:W-:Y:S01]  /*0800*/  IMAD.MOV.U32 R2, RZ, RZ, 0x3b808081 ;  /* 0x3b808081ff027424 */ /* 0x000fe200078e00ff */
[----:B------:R1:W-:Y:S03]  /*0810*/  STG.E desc[UR6][R6.64], R11 ;  /* 0x0000000b06007986 */ /* 0x0003e6000c101906 */
[----:B------:R-:W-:-:S04]  /*0820*/  FFMA R3, R2, -R5, 1 ;  /* 0x3f80000002037423 */ /* 0x000fc80000000805 */
[----:B------:R-:W-:-:S04]  /*0830*/  FFMA R4, R3, R2, 0.0039215688593685626984 ;  /* 0x3b80808103047423 */ /* 0x000fc80000000002 */
[----:B------:R-:W-:-:S04]  /*0840*/  FFMA R3, R0, R4, RZ ;  /* 0x0000000400037223 */ /* 0x000fc800000000ff */
[----:B------:R-:W-:-:S04]  /*0850*/  FFMA R2, R3, -255, R0 ;  /* 0xc37f000003027823 */ /* 0x000fc80000000000 */
[----:B------:R-:W-:Y:S01]  /*0860*/  FFMA R3, R4, R2, R3 ;  /* 0x0000000204037223 */ /* 0x000fe20000000003 */
[----:B01----:R-:W-:Y:S06]  /*0870*/  @!P0 BRA `(.L_x_26) ;  /* 0x00000000000c8947 */ /* 0x003fec0003800000 */
[----:B------:R-:W-:Y:S01]  /*0880*/  IMAD.MOV.U32 R4, RZ, RZ, R0 ;  /* 0x000000ffff047224 */ /* 0x000fe200078e0000 */
[----:B------:R-:W-:-:S07]  /*0890*/  MOV R8, 0x8b0 ;  /* 0x000008b000087802 */ /* 0x000fce0000000f00 */
[----:B------:R-:W-:Y:S05]  /*08a0*/  CALL.REL.NOINC `($__internal_2_$__cuda_sm3x_div_rn_noftz_f32_slowpath) ;  /* 0x0000000000107944 */ /* 0x000fea0003c00000 */
.L_x_26:
[----:B------:R-:W-:Y:S05]  /*08b0*/  BSYNC.RECONVERGENT B0 ;  /* 0x0000000000007941 */ /* 0x000fea0003800200 */
.L_x_25:
[----:B------:R-:W-:-:S05]  /*08c0*/  IMAD.WIDE R6, R9, 0x4, R6 ;  /* 0x0000000409067825 */ /* 0x000fca00078e0206 */
[----:B------:R-:W-:Y:S01]  /*08d0*/  STG.E desc[UR6][R6.64], R3 ;  /* 0x0000000306007986 */ /* 0x000fe2000c101906 */
[----:B------:R-:W-:Y:S05]  /*08e0*/  EXIT ;  /* 0x000000000000794d */ /* 0x000fea0003800000 */
        .weak           $__internal_2_$__cuda_sm3x_div_rn_noftz_f32_slowpath
        .type           $__internal_2_$__cuda_sm3x_div_rn_noftz_f32_slowpath,@function
        .size           $__internal_2_$__cuda_sm3x_div_rn_noftz_f32_slowpath,($_Z15yuyv2dst_kernalPhS_Pfjj$__internal_accurate_pow - $__internal_2_$__cuda_sm3x_div_rn_noftz_f32_slowpath)
$__internal_2_$__cuda_sm3x_div_rn_noftz_f32_slowpath:
[----:B------:R-:W-:Y:S01]  /*08f0*/  SHF.R.U32.HI R11, RZ, 0x17, R5 ;  /* 0x00000017ff0b7819 */ /* 0x000fe20000011605 */
[----:B------:R-:W-:Y:S01]  /*0900*/  BSSY.RECONVERGENT B1, `(.L_x_27) ;  /* 0x0000064000017945 */ /* 0x000fe20003800200 */
[----:B------:R-:W-:Y:S01]  /*0910*/  SHF.R.U32.HI R3, RZ, 0x17, R4 ;  /* 0x00000017ff037819 */ /* 0x000fe20000011604 */
[----:B------:R-:W-:Y:S01]  /*0920*/  IMAD.MOV.U32 R13, RZ, RZ, 0x437f0000 ;  /* 0x437f0000ff0d7424 */ /* 0x000fe200078e00ff */
        /* <DEDUP_REMOVED lines=8> */
[----:B------:R-:W-:Y:S01]  /*09b0*/  IMAD.MOV.U32 R3, RZ, RZ, 0x437f0000 ;  /* 0x437f0000ff037424 */ /* 0x000fe200078e00ff */
[----:B------:R-:W-:-:S04]  /*09c0*/  FSETP.GTU.FTZ.AND P0, PT, |R4|, +INF , PT ;  /* 0x7f8000000400780b */ /* 0x000fc80003f1c200 */
        /* <DEDUP_REMOVED lines=20> */
[----:B------:R-:W-:Y:S02]  /*0b10*/  @!P1 FFMA R13, R3, 1.84467440737095516160e+19, RZ ;  /* 0x5f800000030d9823 */ /* 0x000fe400000000ff */
[----:B------:R-:W-:-:S07]  /*0b20*/  @!P1 VIADD R10, R10, 0x40 ;  /* 0x000000400a0a9836 */ /* 0x000fce0000000000 */
.L_x_28:
[----:B------:R-:W-:Y:S01]  /*0b30*/  LEA R12, R11, 0xc0800000, 0x17 ;  /* 0xc08000000b0c7811 */ /* 0x000fe200078eb8ff */
[----:B------:R-:W-:Y:S04]  /*0b40*/  BSSY.RECONVERGENT B2, `(.L_x_33) ;  /* 0x0000036000027945 */ /* 0x000fe80003800200 */
[----:B------:R-:W-:Y:S02]  /*0b50*/  IMAD.IADD R13, R13, 0x1, -R12 ;  /* 0x000000010d0d7824 */ /* 0x000fe400078e0a0c */
[----:B------:R-:W-:Y:S02]  /*0b60*/  VIADD R12, R15, 0xffffff81 ;  /* 0xffffff810f0c7836 */ /* 0x000fe40000000000 */
[----:B------:R0:W1:Y:S01]  /*0b70*/  MUFU.RCP R14, R13 ;  /* 0x0000000d000e7308 */ /* 0x0000620000001000 */
[----:B------:R-:W-:Y:S01]  /*0b80*/  FADD.FTZ R16, -R13, -RZ ;  /* 0x800000ff0d107221 */ /* 0x000fe20000010100 */
[C---:B------:R-:W-:Y:S01]  /*0b90*/  IMAD R3, R12.reuse, -0x800000, R4 ;  /* 0xff8000000c037824 */ /* 0x040fe200078e0204 */
[----:B0-----:R-:W-:-:S05]  /*0ba0*/  IADD3 R13, PT, PT, R12, 0x7f, -R11 ;  /* 0x0000007f0c0d7810 */ /* 0x001fca0007ffe80b */
[----:B------:R-:W-:Y:S02]  /*0bb0*/  IMAD.IADD R10, R13, 0x1, R10 ;  /* 0x000000010d0a7824 */ /* 0x000fe400078e020a */
[----:B-1----:R-:W-:-:S04]  /*0bc0*/  FFMA R15, R14, R16, 1 ;  /* 0x3f8000000e0f7423 */ /* 0x002fc80000000010 */
        /* <DEDUP_REMOVED lines=25> */
[----:B------:R-:W-:Y:S01]  /*0d60*/  IMAD.MOV R4, RZ, RZ, -R14 ;  /* 0x000000ffff047224 */ /* 0x000fe200078e0a0e */
[----:B------:R-:W-:Y:S02]  /*0d70*/  ISETP.NE.AND P1, PT, R14, RZ, PT ;  /* 0x000000ff0e00720c */ /* 0x000fe40003f25270 */
[----:B------:R-:W-:-:S02]  /*0d80*/  LOP3.LUT R12, R12, 0x800000, RZ, 0xfc, !PT ;  /* 0x008000000c0c7812 */ /* 0x000fc400078efcff */
[----:B------:R-:W-:Y:S02]  /*0d90*/  FSETP.NEU.FTZ.AND P0, PT, R10, R11, PT ;  /* 0x0000000b0a00720b */ /* 0x000fe40003f1d000 */
[----:B------:R-:W-:Y:S02]  /*0da0*/  SHF.L.U32 R13, R12, R13, RZ ;  /* 0x0000000d0c0d7219 */ /* 0x000fe400000006ff */
[----:B------:R-:W-:Y:S02]  /*0db0*/  SEL R11, R4, RZ, P2 ;  /* 0x000000ff040b7207 */ /* 0x000fe40001000000 */
[----:B------:R-:W-:Y:S02]  /*0dc0*/  ISETP.NE.AND P1, PT, R13, RZ, P1 ;  /* 0x000000ff0d00720c */ /* 0x000fe40000f25270 */
[----:B------:R-:W-:Y:S02]  /*0dd0*/  SHF.R.U32.HI R11, RZ, R11, R12 ;  /* 0x0000000bff0b7219 */ /* 0x000fe4000001160c */
[----:B------:R-:W-:-:S02]  /*0de0*/  PLOP3.LUT P0, PT, P0, P1, PT, 0xf8, 0x8f ;  /* 0x00000000008f781c */ /* 0x000fc40000703f70 */
[----:B------:R-:W-:Y:S02]  /*0df0*/  SHF.R.U32.HI R13, RZ, 0x1, R11 ;  /* 0x00000001ff0d7819 */ /* 0x000fe4000001160b */
[----:B------:R-:W-:-:S04]  /*0e00*/  SEL R4, RZ, 0x1, !P0 ;  /* 0x00000001ff047807 */ /* 0x000fc80004000000 */
[----:B------:R-:W-:-:S04]  /*0e10*/  LOP3.LUT R4, R4, 0x1, R13, 0xf8, !PT ;  /* 0x0000000104047812 */ /* 0x000fc800078ef80d */
[----:B------:R-:W-:-:S05]  /*0e20*/  LOP3.LUT R4, R4, R11, RZ, 0xc0, !PT ;  /* 0x0000000b04047212 */ /* 0x000fca00078ec0ff */
[----:B------:R-:W-:-:S05]  /*0e30*/  IMAD.IADD R4, R13, 0x1, R4 ;  /* 0x000000010d047824 */ /* 0x000fca00078e0204 */
[----:B------:R-:W-:Y:S01]  /*0e40*/  LOP3.LUT R3, R4, R3, RZ, 0xfc, !PT ;  /* 0x0000000304037212 */ /* 0x000fe200078efcff */
[----:B------:R-:W-:Y:S06]  /*0e50*/  BRA `(.L_x_36) ;  /* 0x0000000000107947 */ /* 0x000fec0003800000 */
.L_x_35:
[----:B------:R-:W-:-:S04]  /*0e60*/  LOP3.LUT R3, R3, 0x80000000, RZ, 0xc0, !PT ;  /* 0x8000000003037812 */ /* 0x000fc800078ec0ff */
[----:B------:R-:W-:Y:S01]  /*0e70*/  LOP3.LUT R3, R3, 0x7f800000, RZ, 0xfc, !PT ;  /* 0x7f80000003037812 */ /* 0x000fe200078efcff */
[----:B------:R-:W-:Y:S06]  /*0e80*/  BRA `(.L_x_36) ;  /* 0x0000000000047947 */ /* 0x000fec0003800000 */
.L_x_34:
[----:B------:R-:W-:-:S07]  /*0e90*/  IMAD R3, R10, 0x800000, R3 ;  /* 0x008000000a037824 */ /* 0x000fce00078e0203 */
.L_x_36:
[----:B------:R-:W-:Y:S05]  /*0ea0*/  BSYNC.RECONVERGENT B2 ;  /* 0x0000000000027941 */ /* 0x000fea0003800200 */
.L_x_33:
[----:B------:R-:W-:Y:S05]  /*0eb0*/  BRA `(.L_x_37) ;  /* 0x0000000000207947 */ /* 0x000fea0003800000 */
.L_x_32:
[----:B------:R-:W-:-:S04]  /*0ec0*/  LOP3.LUT R3, R13, 0x80000000, R4, 0x48, !PT ;  /* 0x800000000d037812 */ /* 0x000fc800078e4804 */
[----:B------:R-:W-:Y:S01]  /*0ed0*/  LOP3.LUT R3, R3, 0x7f800000, RZ, 0xfc, !PT ;  /* 0x7f80000003037812 */ /* 0x000fe200078efcff */
[----:B------:R-:W-:Y:S06]  /*0ee0*/  BRA `(.L_x_37) ;  /* 0x0000000000147947 */ /* 0x000fec0003800000 */
.L_x_31:
[----:B------:R-:W-:Y:S01]  /*0ef0*/  LOP3.LUT R3, R13, 0x80000000, R4, 0x48, !PT ;  /* 0x800000000d037812 */ /* 0x000fe200078e4804 */
[----:B------:R-:W-:Y:S06]  /*0f00*/  BRA `(.L_x_37) ;  /* 0x00000000000c7947 */ /* 0x000fec0003800000 */
.L_x_30:
[----:B------:R-:W0:Y:S01]  /*0f10*/  MUFU.RSQ R3, -QNAN ;  /* 0xffc0000000037908 */ /* 0x000e220000001400 */
[----:B------:R-:W-:Y:S05]  /*0f20*/  BRA `(.L_x_37) ;  /* 0x0000000000047947 */ /* 0x000fea0003800000 */
.L_x_29:
[----:B------:R-:W-:-:S07]  /*0f30*/  FADD.FTZ R3, R4, R3 ;  /* 0x0000000304037221 */ /* 0x000fce0000010000 */
.L_x_37:
[----:B------:R-:W-:Y:S05]  /*0f40*/  BSYNC.RECONVERGENT B1 ;  /* 0x0000000000017941 */ /* 0x000fea0003800200 */
.L_x_27:
[----:B------:R-:W-:Y:S02]  /*0f50*/  IMAD.MOV.U32 R10, RZ, RZ, R8 ;  /* 0x000000ffff0a7224 */ /* 0x000fe400078e0008 */
[----:B------:R-:W-:-:S04]  /*0f60*/  IMAD.MOV.U32 R11, RZ, RZ, 0x0 ;  /* 0x00000000ff0b7424 */ /* 0x000fc800078e00ff */
[----:B0-----:R-:W-:Y:S05]  /*0f70*/  RET.REL.NODEC R10 `(_Z15yuyv2dst_kernalPhS_Pfjj) ;  /* 0xfffffff00a207950 */ /* 0x001fea0003c3ffff */
        .type           $_Z15yuyv2dst_kernalPhS_Pfjj$__internal_accurate_pow,@function
        .size           $_Z15yuyv2dst_kernalPhS_Pfjj$__internal_accurate_pow,(.L_x_89 - $_Z15yuyv2dst_kernalPhS_Pfjj$__internal_accurate_pow)
$_Z15yuyv2dst_kernalPhS_Pfjj$__internal_accurate_pow:
[----:B------:R-:W0:Y:S01]  /*0f80*/  MUFU.RCP64H R21, 2 ;  /* 0x4000000000157908 */ /* 0x000e220000001800 */
[----:B------:R-:W-:Y:S01]  /*0f90*/  IMAD.MOV.U32 R8, RZ, RZ, 0x0 ;  /* 0x00000000ff087424 */ /* 0x000fe200078e00ff */
[----:B------:R-:W-:Y:S01]  /*0fa0*/  UMOV UR4, 0x7d2cafe2 ;  /* 0x7d2cafe200047882 */ /* 0x000fe20000000000 */
[----:B------:R-:W-:Y:S01]  /*0fb0*/  IMAD.MOV.U32 R9, RZ, RZ, 0x40000000 ;  /* 0x40000000ff097424 */ /* 0x000fe200078e00ff */
[----:B------:R-:W-:Y:S01]  /*0fc0*/  UMOV UR5, 0x3eb0f5ff ;  /* 0x3eb0f5ff00057882 */ /* 0x000fe20000000000 */
[----:B------:R-:W-:Y:S01]  /*0fd0*/  IMAD.MOV.U32 R20, RZ, RZ, RZ ;  /* 0x000000ffff147224 */ /* 0x000fe200078e00ff */
[----:B------:R-:W-:Y:S01]  /*0fe0*/  UMOV UR8, 0x3b39803f ;  /* 0x3b39803f00087882 */ /* 0x000fe20000000000 */
[----:B------:R-:W-:Y:S01]  /*0ff0*/  IMAD.MOV.U32 R10, RZ, RZ, 0x41ad3b5a ;  /* 0x41ad3b5aff0a7424 */ /* 0x000fe200078e00ff */
[----:B------:R-:W-:Y:S01]  /*1000*/  UMOV UR9, 0x3c7abc9e ;  /* 0x3c7abc9e00097882 */ /* 0x000fe20000000000 */
[----:B------:R-:W-:Y:S02]  /*1010*/  IMAD.MOV.U32 R11, RZ, RZ, 0x3ed0f5d2 ;  /* 0x3ed0f5d2ff0b7424 */ /* 0x000fe400078e00ff */
[----:B0-----:R-:W-:-:S08]  /*1020*/  DFMA R8, R20, -R8, 1 ;  /* 0x3ff000001408742b */ /* 0x001fd00000000808 */
[----:B------:R-:W-:-:S08]  /*1030*/  DFMA R8, R8, R8, R8 ;  /* 0x000000080808722b */ /* 0x000fd00000000008 */
[----:B------:R-:W-:-:S08]  /*1040*/  DFMA R20, R20, R8, R20 ;  /* 0x000000081414722b */ /* 0x000fd00000000014 */
[----:B------:R-:W-:-:S08]  /*1050*/  DMUL R8, RZ, R20 ;  /* 0x00000014ff087228 */ /* 0x000fd00000000000 */
[----:B------:R-:W-:-:S08]  /*1060*/  DFMA R8, RZ, R20, R8 ;  /* 0x00000014ff08722b */ /* 0x000fd00000000008 */
[CC--:B------:R-:W-:Y:S02]  /*1070*/  DMUL R16, R8.reuse, R8.reuse ;  /* 0x0000000808107228 */ /* 0x0c0fe40000000000 */
[----:B------:R-:W-:Y:S02]  /*1080*/  DADD R12, RZ, -R8 ;  /* 0x00000000ff0c7229 */ /* 0x000fe40000000808 */
[----:B------:R-:W-:-:S04]  /*1090*/  DMUL R24, R8, R8 ;  /* 0x0000000808187228 */ /* 0x000fc80000000000 */
[----:B------:R-:W-:Y:S01]  /*10a0*/  DFMA R10, R16, UR4, R10 ;  /* 0x00000004100a7c2b */ /* 0x000fe2000800000a */
[----:B------:R-:W-:Y:S01]  /*10b0*/  UMOV UR4, 0x75488a3f ;  /* 0x75488a3f00047882 */ /* 0x000fe20000000000 */
[----:B------:R-:W-:Y:S01]  /*10c0*/  UMOV UR5, 0x3ef3b20a ;  /* 0x3ef3b20a00057882 */ /* 0x000fe20000000000 */
[----:B------:R-:W-:-:S05]  /*10d0*/  DADD R12, R12, R12 ;  /* 0x000000000c0c7229 */ /* 0x000fca000000000c */
[----:B------:R-:W-:Y:S01]  /*10e0*/  DFMA R10, R16, R10, UR4 ;  /* 0x00000004100a7e2b */ /* 0x000fe2000800000a */
[----:B------:R-:W-:Y:S01]  /*10f0*/  UMOV UR4, 0xe4faecd5 ;  /* 0xe4faecd500047882 */ /* 0x000fe20000000000 */
[----:B------:R-:W-:Y:S01]  /*1100*/  UMOV UR5, 0x3f1745cd ;  /* 0x3f1745cd00057882 */ /* 0x000fe20000000000 */
[----:B------:R-:W-:-:S05]  /*1110*/  DFMA R12, RZ, -R8, R12 ;  /* 0x80000008ff0c722b */ /* 0x000fca000000000c */
[----:B------:R-:W-:Y:S01]  /*1120*/  DFMA R10, R16, R10, UR4 ;  /* 0x00000004100a7e2b */ /* 0x000fe2000800000a */
[----:B------:R-:W-:Y:S01]  /*1130*/  UMOV UR4, 0x258a578b ;  /* 0x258a578b00047882 */ /* 0x000fe20000000000 */
[----:B------:R-:W-:Y:S01]  /*1140*/  UMOV UR5, 0x3f3c71c7 ;  /* 0x3f3c71c700057882 */ /* 0x000fe20000000000 */
[----:B------:R-:W-:Y:S02]  /*1150*/  DMUL R12, R20, R12 ;  /* 0x0000000c140c7228 */ /* 0x000fe40000000000 */
[----:B------:R-:W-:-:S03]  /*1160*/  DFMA R20, R8, R8, -R24 ;  /* 0x000000080814722b */ /* 0x000fc60000000818 */
[----:B------:R-:W-:Y:S01]  /*1170*/  DFMA R10, R16, R10, UR4 ;  /* 0x00000004100a7e2b */ /* 0x000fe2000800000a */
[----:B------:R-:W-:Y:S01]  /*1180*/  UMOV UR4, 0x9242b910 ;  /* 0x9242b91000047882 */ /* 0x000fe20000000000 */
[----:B------:R-:W-:-:S06]  /*1190*/  UMOV UR5, 0x3f624924 ;  /* 0x3f62492400057882 */ /* 0x000fcc0000000000 */
[----:B------:R-:W-:Y:S01]  /*11a0*/  DFMA R10, R16, R10, UR4 ;  /* 0x00000004100a7e2b */ /* 0x000fe2000800000a */
[----:B------:R-:W-:Y:S01]  /*11b0*/  UMOV UR4, 0x99999dfb ;  /* 0x99999dfb00047882 */ /* 0x000fe20000000000 */
[----:B------:R-:W-:-:S06]  /*11c0*/  UMOV UR5, 0x3f899999 ;  /* 0x3f89999900057882 */ /* 0x000fcc0000000000 */
[----:B------:R-:W-:Y:S01]  /*11d0*/  DFMA R14, R16, R10, UR4 ;  /* 0x00000004100e7e2b */ /* 0x000fe2000800000a */
[----:B------:R-:W-:Y:S01]  /*11e0*/  UMOV UR4, 0x55555555 ;  /* 0x5555555500047882 */ /* 0x000fe20000000000 */
[----:B------:R-:W-:-:S06]  /*11f0*/  UMOV UR5, 0x3fb55555 ;  /* 0x3fb5555500057882 */ /* 0x000fcc0000000000 */
[----:B------:R-:W-:-:S08]  /*1200*/  DFMA R10, R16, R14, UR4 ;  /* 0x00000004100a7e2b */ /* 0x000fd0000800000e */
[----:B------:R-:W-:Y:S01]  /*1210*/  DADD R18, -R10, UR4 ;  /* 0x000000040a127e29 */ /* 0x000fe20008000100 */
[----:B------:R-:W-:Y:S01]  /*1220*/  UMOV UR4, 0xb9e7b0 ;  /* 0x00b9e7b000047882 */ /* 0x000fe20000000000 */
[----:B------:R-:W-:-:S06]  /*1230*/  UMOV UR5, 0x3c46a4cb ;  /* 0x3c46a4cb00057882 */ /* 0x000fcc0000000000 */
[----:B------:R-:W-:Y:S02]  /*1240*/  DFMA R16, R16, R14, R18 ;  /* 0x0000000e1010722b */ /* 0x000fe40000000012 */
[----:B------:R-:W-:Y:S01]  /*1250*/  DMUL R14, R8, R24 ;  /* 0x00000018080e7228 */ /* 0x000fe20000000000 */
[----:B------:R-:W-:Y:S02]  /*1260*/  VIADD R19, R13, 0x100000 ;  /* 0x001000000d137836 */ /* 0x000fe40000000000 */
[----:B------:R-:W-:-:S03]  /*1270*/  IMAD.MOV.U32 R18, RZ, RZ, R12 ;  /* 0x000000ffff127224 */ /* 0x000fc600078e000c */
[----:B------:R-:W-:Y:S01]  /*1280*/  DADD R16, R16, -UR4 ;  /* 0x8000000410107e29 */ /* 0x000fe20008000000 */
[----:B------:R-:W-:Y:S01]  /*1290*/  UMOV UR4, 0xfefa39ef ;  /* 0xfefa39ef00047882 */ /* 0x000fe20000000000 */
[C---:B------:R-:W-:Y:S01]  /*12a0*/  DFMA R22, R8.reuse, R24, -R14 ;  /* 0x000000180816722b */ /* 0x040fe2000000080e */
[----:B------:R-:W-:Y:S01]  /*12b0*/  UMOV UR5, 0x3fe62e42 ;  /* 0x3fe62e4200057882 */ /* 0x000fe20000000000 */
[----:B------:R-:W-:-:S04]  /*12c0*/  DFMA R18, R8, R18, R20 ;  /* 0x000000120812722b */ /* 0x000fc80000000014 */
[----:B------:R-:W-:Y:S02]  /*12d0*/  DADD R20, R10, R16 ;  /* 0x000000000a147229 */ /* 0x000fe40000000010 */
[----:B------:R-:W-:-:S06]  /*12e0*/  DFMA R22, R12, R24, R22 ;  /* 0x000000180c16722b */ /* 0x000fcc0000000016 */
[----:B------:R-:W-:Y:S02]  /*12f0*/  DMUL R24, R20, R14 ;  /* 0x0000000e14187228 */ /* 0x000fe40000000000 */
[----:B------:R-:W-:Y:S02]  /*1300*/  DFMA R18, R8, R18, R22 ;  /* 0x000000120812722b */ /* 0x000fe40000000016 */
[----:B------:R-:W-:-:S04]  /*1310*/  DADD R22, R10, -R20 ;  /* 0x000000000a167229 */ /* 0x000fc80000000814 */
[----:B------:R-:W-:-:S04]  /*1320*/  DFMA R10, R20, R14, -R24 ;  /* 0x0000000e140a722b */ /* 0x000fc80000000818 */
[----:B------:R-:W-:-:S04]  /*1330*/  DADD R22, R16, R22 ;  /* 0x0000000010167229 */ /* 0x000fc80000000016 */
[----:B------:R-:W-:-:S08]  /*1340*/  DFMA R10, R20, R18, R10 ;  /* 0x00000012140a722b */ /* 0x000fd0000000000a */
[----:B------:R-:W-:-:S08]  /*1350*/  DFMA R22, R22, R14, R10 ;  /* 0x0000000e1616722b */ /* 0x000fd0000000000a */
[----:B------:R-:W-:-:S08]  /*1360*/  DADD R14, R24, R22 ;  /* 0x00000000180e7229 */ /* 0x000fd00000000016 */
[--C-:B------:R-:W-:Y:S02]  /*1370*/  DADD R10, R8, R14.reuse ;  /* 0x00000000080a7229 */ /* 0x100fe4000000000e */
[----:B------:R-:W-:-:S06]  /*1380*/  DADD R24, R24, -R14 ;  /* 0x0000000018187229 */ /* 0x000fcc000000080e */
[----:B------:R-:W-:Y:S02]  /*1390*/  DADD R8, R8, -R10 ;  /* 0x0000000008087229 */ /* 0x000fe4000000080a */
[----:B------:R-:W-:-:S06]  /*13a0*/  DADD R24, R22, R24 ;  /* 0x0000000016187229 */ /* 0x000fcc0000000018 */
[----:B------:R-:W-:-:S08]  /*13b0*/  DADD R8, R14, R8 ;  /* 0x000000000e087229 */ /* 0x000fd00000000008 */
[----:B------:R-:W-:-:S08]  /*13c0*/  DADD R8, R24, R8 ;  /* 0x0000000018087229 */ /* 0x000fd00000000008 */
[----:B------:R-:W-:-:S08]  /*13d0*/  DADD R12, R12, R8 ;  /* 0x000000000c0c7229 */ /* 0x000fd00000000008 */
[----:B------:R-:W-:-:S08]  /*13e0*/  DADD R14, R10, R12 ;  /* 0x000000000a0e7229 */ /* 0x000fd0000000000c */
[--C-:B------:R-:W-:Y:S02]  /*13f0*/  DFMA R8, RZ, UR4, R14.reuse ;  /* 0x00000004ff087c2b */ /* 0x100fe4000800000e */
[----:B------:R-:W-:-:S06]  /*1400*/  DADD R10, R10, -R14 ;  /* 0x000000000a0a7229 */ /* 0x000fcc000000080e */
[----:B------:R-:W-:Y:S02]  /*1410*/  DFMA R16, RZ, -UR4, R8 ;  /* 0x80000004ff107c2b */ /* 0x000fe40008000008 */
[----:B------:R-:W-:-:S06]  /*1420*/  DADD R10, R12, R10 ;  /* 0x000000000c0a7229 */ /* 0x000fcc000000000a */
[----:B------:R-:W-:Y:S01]  /*1430*/  DADD R16, -R14, R16 ;  /* 0x000000000e107229 */ /* 0x000fe20000000110 */
[----:B------:R-:W-:Y:S01]  /*1440*/  LOP3.LUT R15, R7, 0xff0fffff, RZ, 0xc0, !PT ;  /* 0xff0fffff070f7812 */ /* 0x000fe200078ec0ff */
[----:B------:R-:W-:-:S06]  /*1450*/  IMAD.MOV.U32 R14, RZ, RZ, R6 ;  /* 0x000000ffff0e7224 */ /* 0x000fcc00078e0006 */
[----:B------:R-:W-:-:S08]  /*1460*/  DADD R10, R10, -R16 ;  /* 0x000000000a0a7229 */ /* 0x000fd00000000810 */
[----:B------:R-:W-:Y:S01]  /*1470*/  DFMA R12, RZ, UR8, R10 ;  /* 0x00000008ff0c7c2b */ /* 0x000fe2000800000a */
[----:B------:R-:W-:-:S05]  /*1480*/  IMAD.SHL.U32 R10, R7, 0x2, RZ ;  /* 0x00000002070a7824 */ /* 0x000fca00078e00ff */
[----:B------:R-:W-:Y:S02]  /*1490*/  ISETP.GT.U32.AND P1, PT, R10, -0x2000001, PT ;  /* 0xfdffffff0a00780c */ /* 0x000fe40003f24070 */
[----:B------:R-:W-:Y:S02]  /*14a0*/  DADD R10, R8, R12 ;  /* 0x00000000080a7229 */ /* 0x000fe4000000000c */
[----:B------:R-:W-:-:S06]  /*14b0*/  SEL R15, R15, R7, P1 ;  /* 0x000000070f0f7207 */ /* 0x000fcc0000800000 */
[----:B------:R-:W-:Y:S02]  /*14c0*/  DADD R8, R8, -R10 ;  /* 0x0000000008087229 */ /* 0x000fe4000000080a */
[----:B------:R-:W-:-:S06]  /*14d0*/  DMUL R6, R10, R14 ;  /* 0x0000000e0a067228 */ /* 0x000fcc0000000000 */
[----:B------:R-:W-:Y:S02]  /*14e0*/  DADD R12, R12, R8 ;  /* 0x000000000c0c7229 */ /* 0x000fe40000000008 */
[----:B------:R-:W-:-:S08]  /*14f0*/  DFMA R10, R10, R14, -R6 ;  /* 0x0000000e0a0a722b */ /* 0x000fd00000000806 */
[----:B------:R-:W-:Y:S01]  /*1500*/  DFMA R12, R12, R14, R10 ;  /* 0x0000000e0c0c722b */ /* 0x000fe2000000000a */
[----:B------:R-:W-:Y:S02]  /*1510*/  IMAD.MOV.U32 R10, RZ, RZ, 0x652b82fe ;  /* 0x652b82feff0a7424 */ /* 0x000fe400078e00ff */
[----:B------:R-:W-:-:S05]  /*1520*/  IMAD.MOV.U32 R11, RZ, RZ, 0x3ff71547 ;  /* 0x3ff71547ff0b7424 */ /* 0x000fca00078e00ff */
[----:B------:R-:W-:-:S08]  /*1530*/  DADD R8, R6, R12 ;  /* 0x0000000006087229 */ /* 0x000fd0000000000c */
[----:B------:R-:W-:Y:S02]  /*1540*/  DFMA R10, R8, R10, 6.75539944105574400000e+15 ;  /* 0x43380000080a742b */ /* 0x000fe4000000000a */
[----:B------:R-:W-:Y:S01]  /*1550*/  FSETP.GEU.AND P1, PT, |R9|, 4.1917929649353027344, PT ;  /* 0x4086232b0900780b */ /* 0x000fe20003f2e200 */
[----:B------:R-:W-:-:S05]  /*1560*/  DADD R6, R6, -R8 ;  /* 0x0000000006067229 */ /* 0x000fca0000000808 */
[----:B------:R-:W-:-:S03]  /*1570*/  DADD R14, R10, -6.75539944105574400000e+15 ;  /* 0xc33800000a0e7429 */ /* 0x000fc60000000000 */
[----:B------:R-:W-:-:S05]  /*1580*/  DADD R12, R12, R6 ;  /* 0x000000000c0c7229 */ /* 0x000fca0000000006 */
[----:B------:R-:W-:Y:S01]  /*1590*/  DFMA R16, R14, -UR4, R8 ;  /* 0x800000040e107c2b */ /* 0x000fe20008000008 */
[----:B------:R-:W-:Y:S01]  /*15a0*/  UMOV UR4, 0x3b39803f ;  /* 0x3b39803f00047882 */ /* 0x000fe20000000000 */
[----:B------:R-:W-:-:S06]  /*15b0*/  UMOV UR5, 0x3c7abc9e ;  /* 0x3c7abc9e00057882 */ /* 0x000fcc0000000000 */
[----:B------:R-:W-:Y:S01]  /*15c0*/  DFMA R14, R14, -UR4, R16 ;  /* 0x800000040e0e7c2b */ /* 0x000fe20008000010 */
[----:B------:R-:W-:Y:S01]  /*15d0*/  UMOV UR4, 0x69ce2bdf ;  /* 0x69ce2bdf00047882 */ /* 0x000fe20000000000 */
[----:B------:R-:W-:Y:S01]  /*15e0*/  IMAD.MOV.U32 R16, RZ, RZ, -0x35dec16 ;  /* 0xfca213eaff107424 */ /* 0x000fe200078e00ff */
[----:B------:R-:W-:Y:S01]  /*15f0*/  UMOV UR5, 0x3e5ade15 ;  /* 0x3e5ade1500057882 */ /* 0x000fe20000000000 */
[----:B------:R-:W-:-:S06]  /*1600*/  IMAD.MOV.U32 R17, RZ, RZ, 0x3e928af3 ;  /* 0x3e928af3ff117424 */ /* 0x000fcc00078e00ff */
[----:B------:R-:W-:Y:S01]  /*1610*/  DFMA R16, R14, UR4, R16 ;  /* 0x000000040e107c2b */ /* 0x000fe20008000010 */
        /* <DEDUP_REMOVED lines=24> */
[----:B------:R-:W-:-:S08]  /*17a0*/  DFMA R16, R14, R16, 1 ;  /* 0x3ff000000e10742b */ /* 0x000fd00000000010 */
[----:B------:R-:W-:-:S10]  /*17b0*/  DFMA R14, R14, R16, 1 ;  /* 0x3ff000000e0e742b */ /* 0x000fd40000000010 */
[----:B------:R-:W-:Y:S02]  /*17c0*/  IMAD R7, R10, 0x100000, R15 ;  /* 0x001000000a077824 */ /* 0x000fe400078e020f */
[----:B------:R-:W-:Y:S01]  /*17d0*/  IMAD.MOV.U32 R6, RZ, RZ, R14 ;  /* 0x000000ffff067224 */ /* 0x000fe200078e000e */
[----:B------:R-:W-:Y:S06]  /*17e0*/  @!P1 BRA `(.L_x_38) ;  /* 0x0000000000309947 */ /* 0x000fec0003800000 */
[----:B------:R-:W-:Y:S01]  /*17f0*/  FSETP.GEU.AND P2, PT, |R9|, 4.2275390625, PT ;  /* 0x408748000900780b */ /* 0x000fe20003f4e200 */
[C---:B------:R-:W-:Y:S02]  /*1800*/  DADD R16, R8.reuse, +INF ;  /* 0x7ff0000008107429 */ /* 0x040fe40000000000 */
[----:B------:R-:W-:-:S08]  /*1810*/  DSETP.GEU.AND P1, PT, R8, RZ, PT ;  /* 0x000000ff0800722a */ /* 0x000fd00003f2e000 */
[----:B------:R-:W-:Y:S02]  /*1820*/  FSEL R7, R17, RZ, P1 ;  /* 0x000000ff11077208 */ /* 0x000fe40000800000 */
[----:B------:R-:W-:-:S04]  /*1830*/  @!P2 LEA.HI R6, R10, R10, RZ, 0x1 ;  /* 0x0000000a0a06a211 */ /* 0x000fc800078f08ff */
[----:B------:R-:W-:Y:S02]  /*1840*/  @!P2 SHF.R.S32.HI R9, RZ, 0x1, R6 ;  /* 0x00000001ff09a819 */ /* 0x000fe40000011406 */
[----:B------:R-:W-:-:S03]  /*1850*/  FSEL R6, R16, RZ, P1 ;  /* 0x000000ff10067208 */ /* 0x000fc60000800000 */
[----:B------:R-:W-:Y:S02]  /*1860*/  @!P2 IMAD.IADD R8, R10, 0x1, -R9 ;  /* 0x000000010a08a824 */ /* 0x000fe400078e0a09 */
[----:B------:R-:W-:-:S03]  /*1870*/  @!P2 IMAD R15, R9, 0x100000, R15 ;  /* 0x00100000090fa824 */ /* 0x000fc600078e020f */
[----:B------:R-:W-:Y:S01]  /*1880*/  @!P2 LEA R9, R8, 0x3ff00000, 0x14 ;  /* 0x3ff000000809a811 */ /* 0x000fe200078ea0ff */
[----:B------:R-:W-:-:S06]  /*1890*/  @!P2 IMAD.MOV.U32 R8, RZ, RZ, RZ ;  /* 0x000000ffff08a224 */ /* 0x000fcc00078e00ff */
[----:B------:R-:W-:-:S11]  /*18a0*/  @!P2 DMUL R6, R14, R8 ;  /* 0x000000080e06a228 */ /* 0x000fd60000000000 */
.L_x_38:
[----:B------:R-:W-:Y:S02]  /*18b0*/  DFMA R12, R12, R6, R6 ;  /* 0x000000060c0c722b */ /* 0x000fe40000000006 */
[----:B------:R-:W-:-:S08]  /*18c0*/  DSETP.NEU.AND P1, PT, |R6|, +INF , PT ;  /* 0x7ff000000600742a */ /* 0x000fd00003f2d200 */
[----:B------:R-:W-:Y:S01]  /*18d0*/  FSEL R9, R6, R12, !P1 ;  /* 0x0000000c06097208 */ /* 0x000fe20004800000 */
[----:B------:R-:W-:Y:S01]  /*18e0*/  IMAD.MOV.U32 R6, RZ, RZ, R0 ;  /* 0x000000ffff067224 */ /* 0x000fe200078e0000 */
[----:B------:R-:W-:Y:S01]  /*18f0*/  FSEL R12, R7, R13, !P1 ;  /* 0x0000000d070c7208 */ /* 0x000fe20004800000 */
[----:B------:R-:W-:-:S04]  /*1900*/  IMAD.MOV.U32 R7, RZ, RZ, 0x0 ;  /* 0x00000000ff077424 */ /* 0x000fc800078e00ff */
[----:B------:R-:W-:Y:S05]  /*1910*/  RET.REL.NODEC R6 `(_Z15yuyv2dst_kernalPhS_Pfjj) ;  /* 0xffffffe406b87950 */ /* 0x000fea0003c3ffff */
.L_x_39:
        /* <DEDUP_REMOVED lines=14> */
.L_x_89:


//--------------------- .text._Z15yuyv2all_kernalPhS_S_Pfjj --------------------------
	.section	.text._Z15yuyv2all_kernalPhS_S_Pfjj,"ax",@progbits
	.align	128
        .global         _Z15yuyv2all_kernalPhS_S_Pfjj
        .type           _Z15yuyv2all_kernalPhS_S_Pfjj,@function
        .size           _Z15yuyv2all_kernalPhS_S_Pfjj,(.L_x_91 - _Z15yuyv2all_kernalPhS_S_Pfjj)
        .other          _Z15yuyv2all_kernalPhS_S_Pfjj,@"STO_CUDA_ENTRY STV_DEFAULT"
_Z15yuyv2all_kernalPhS_S_Pfjj:
.text._Z15yuyv2all_kernalPhS_S_Pfjj:
        /* <DEDUP_REMOVED lines=32> */
[----:B01----:R-:W-:Y:S05]  /*0200*/  CALL.REL.NOINC `($_Z15yuyv2all_kernalPhS_S_Pfjj$__internal_accurate_pow) ;  /* 0x0000000c00787944 */ /* 0x003fea0003c00000 */
[----:B------:R-:W-:Y:S05]  /*0210*/  BSYNC.RECONVERGENT B0 ;  /* 0x0000000000007941 */ /* 0x000fea0003800200 */
.L_x_40:
[----:B------:R-:W-:Y:S01]  /*0220*/  IMAD.MOV.U32 R6, RZ, RZ, R9 ;  /* 0x000000ffff067224 */ /* 0x000fe200078e0009 */
[----:B------:R-:W-:Y:S01]  /*0230*/  ISETP.NE.AND P1, PT, R4, RZ, PT ;  /* 0x000000ff0400720c */ /* 0x000fe20003f25270 */
[----:B------:R-:W-:Y:S01]  /*0240*/  IMAD.MOV.U32 R7, RZ, RZ, R12 ;  /* 0x000000ffff077224 */ /* 0x000fe200078e000c */
[----:B------:R-:W-:Y:S01]  /*0250*/  UMOV UR4, 0x76c8b439 ;  /* 0x76c8b43900047882 */ /* 0x000fe20000000000 */
[----:B------:R-:W-:Y:S01]  /*0260*/  VIADD R0, R5, 0xfffffff0 ;  /* 0xfffffff005007836 */ /* 0x000fe20000000000 */
[----:B------:R-:W-:Y:S01]  /*0270*/  UMOV UR5, 0x3ff29fbe ;  /* 0x3ff29fbe00057882 */ /* 0x000fe20000000000 */
[----:B------:R-:W-:Y:S01]  /*0280*/  UMOV UR8, 0x9374bc6a ;  /* 0x9374bc6a00087882 */ /* 0x000fe20000000000 */
[----:B------:R-:W-:Y:S01]  /*0290*/  UMOV UR9, 0x3fea0418 ;  /* 0x3fea041800097882 */ /* 0x000fe20000000000 */
[----:B------:R-:W-:Y:S01]  /*02a0*/  DADD R6, -RZ, -R6 ;  /* 0x00000000ff067229 */ /* 0x000fe20000000906 */
[----:B------:R-:W-:Y:S01]  /*02b0*/  IMAD.MOV.U32 R19, RZ, RZ, 0x3b808081 ;  /* 0x3b808081ff137424 */ /* 0x000fe200078e00ff */
[----:B------:R-:W-:Y:S08]  /*02c0*/  BSSY.RECONVERGENT B0, `(.L_x_41) ;  /* 0x0000045000007945 */ /* 0x000ff00003800200 */
[----:B------:R-:W-:-:S02]  /*02d0*/  FSEL R9, R6, R9, !P0 ;  /* 0x0000000906097208 */ /* 0x000fc40004000000 */
[----:B------:R-:W-:Y:S02]  /*02e0*/  FSEL R6, R7, R12, !P0 ;  /* 0x0000000c07067208 */ /* 0x000fe40004000000 */
[----:B------:R-:W-:Y:S02]  /*02f0*/  FSEL R10, R9, RZ, P1 ;  /* 0x000000ff090a7208 */ /* 0x000fe40000800000 */
[----:B------:R-:W-:Y:S01]  /*0300*/  FSEL R11, R6, 1.875, P1 ;  /* 0x3ff00000060b7808 */ /* 0x000fe20000800000 */
        /* <DEDUP_REMOVED lines=20> */
[----:B------:R-:W1:Y:S03]  /*0450*/  LDCU.64 UR8, c[0x0][0x390] ;  /* 0x00007200ff0877ac */ /* 0x000e660008000a00 */
[----:B------:R-:W-:Y:S01]  /*0460*/  DFMA R10, R10, -UR4, R8 ;  /* 0x800000040a0a7c2b */ /* 0x000fe20008000008 */
[----:B------:R-:W2:Y:S03]  /*0470*/  LDCU.64 UR4, c[0x0][0x388] ;  /* 0x00007100ff0477ac */ /* 0x000ea60008000a00 */
[----:B------:R-:W3:Y:S01]  /*0480*/  F2F.F32.F64 R12, R12 ;  /* 0x0000000c000c7310 */ /* 0x000ee20000301000 */
[----:B------:R-:W-:Y:S01]  /*0490*/  IMAD.IADD R8, R3, 0x1, R2 ;  /* 0x0000000103087824 */ /* 0x000fe200078e0202 */
[----:B0-----:R-:W-:-:S06]  /*04a0*/  FSETP.GEU.AND P1, PT, R16, RZ, PT ;  /* 0x000000ff1000720b */ /* 0x001fcc0003f2e000 */
[----:B------:R-:W0:Y:S01]  /*04b0*/  F2F.F32.F64 R10, R10 ;  /* 0x0000000a000a7310 */ /* 0x000e220000301000 */
[C---:B------:R-:W-:Y:S02]  /*04c0*/  FSETP.GT.AND P0, PT, R16.reuse, 255, PT ;  /* 0x437f00001000780b */ /* 0x040fe40003f04000 */
[----:B------:R-:W-:Y:S02]  /*04d0*/  FSEL R0, R16, RZ, P1 ;  /* 0x000000ff10007208 */ /* 0x000fe40000800000 */
[----:B---3--:R-:W-:Y:S02]  /*04e0*/  FSETP.GEU.AND P1, PT, R12, RZ, PT ;  /* 0x000000ff0c00720b */ /* 0x008fe40003f2e000 */
[----:B------:R-:W-:Y:S02]  /*04f0*/  FSEL R0, R0, 255, !P0 ;  /* 0x437f000000007808 */ /* 0x000fe40004000000 */
[C---:B------:R-:W-:Y:S02]  /*0500*/  FSETP.GT.AND P0, PT, R12.reuse, 255, PT ;  /* 0x437f00000c00780b */ /* 0x040fe40003f04000 */
[----:B------:R-:W-:Y:S01]  /*0510*/  FSEL R4, R12, RZ, P1 ;  /* 0x000000ff0c047208 */ /* 0x000fe20000800000 */
[----:B------:R-:W3:Y:S01]  /*0520*/  F2I.U32.TRUNC.NTZ R3, R0 ;  /* 0x0000000000037305 */ /* 0x000ee2000020f000 */
[----:B0-----:R-:W-:Y:S01]  /*0530*/  FSETP.GEU.AND P1, PT, R10, RZ, PT ;  /* 0x000000ff0a00720b */ /* 0x001fe20003f2e000 */
[----:B------:R-:W-:Y:S01]  /*0540*/  IMAD R12, R8, 0x3, RZ ;  /* 0x00000003080c7824 */ /* 0x000fe200078e02ff */
[----:B------:R-:W-:-:S02]  /*0550*/  FSEL R4, R4, 255, !P0 ;  /* 0x437f000004047808 */ /* 0x000fc40004000000 */
[C---:B------:R-:W-:Y:S02]  /*0560*/  FSETP.GT.AND P0, PT, R10.reuse, 255, PT ;  /* 0x437f00000a00780b */ /* 0x040fe40003f04000 */
[----:B------:R-:W-:Y:S01]  /*0570*/  FSEL R2, R10, RZ, P1 ;  /* 0x000000ff0a027208 */ /* 0x000fe20000800000 */
[----:B------:R-:W0:Y:S01]  /*0580*/  F2I.U32.TRUNC.NTZ R17, R4 ;  /* 0x0000000400117305 */ /* 0x000e22000020f000 */
[----:B------:R-:W-:Y:S02]  /*0590*/  SHF.R.S32.HI R9, RZ, 0x1f, R12 ;  /* 0x0000001fff097819 */ /* 0x000fe4000001140c */
[----:B------:R-:W-:Y:S02]  /*05a0*/  FSEL R2, R2, 255, !P0 ;  /* 0x437f000002027808 */ /* 0x000fe40004000000 */
[C---:B--2---:R-:W-:Y:S02]  /*05b0*/  IADD3 R10, P1, PT, R12.reuse, UR4, RZ ;  /* 0x000000040c0a7c10 */ /* 0x044fe4000ff3e0ff */
[----:B-1----:R-:W-:Y:S01]  /*05c0*/  IADD3 R12, P0, PT, R12, UR8, RZ ;  /* 0x000000080c0c7c10 */ /* 0x002fe2000ff1e0ff */
[----:B------:R-:W1:Y:S01]  /*05d0*/  F2I.U32.TRUNC.NTZ R15, R2 ;  /* 0x00000002000f7305 */ /* 0x000e62000020f000 */
[----:B------:R-:W-:-:S02]  /*05e0*/  IADD3.X R11, PT, PT, R9, UR5, RZ, P1, !PT ;  /* 0x00000005090b7c10 */ /* 0x000fc40008ffe4ff */
[----:B------:R-:W-:Y:S01]  /*05f0*/  IADD3.X R13, PT, PT, R9, UR9, RZ, P0, !PT ;  /* 0x00000009090d7c10 */ /* 0x000fe200087fe4ff */
[----:B------:R-:W-:Y:S02]  /*0600*/  IMAD.MOV.U32 R9, RZ, RZ, 0x437f0000 ;  /* 0x437f0000ff097424 */ /* 0x000fe400078e00ff */
[----:B------:R2:W-:Y:S02]  /*0610*/  STG.E.U8 desc[UR6][R10.64], R5 ;  /* 0x000000050a007986 */ /* 0x0005e4000c101106 */
[----:B------:R-:W-:Y:S02]  /*0620*/  FFMA R14, R19, -R9, 1 ;  /* 0x3f800000130e7423 */ /* 0x000fe40000000809 */
[----:B------:R4:W-:Y:S01]  /*0630*/  STG.E.U8 desc[UR6][R10.64+0x1], R6 ;  /* 0x000001060a007986 */ /* 0x0009e2000c101106 */
[----:B------:R-:W5:Y:S01]  /*0640*/  FCHK P0, R4, 255 ;  /* 0x437f000004007902 */ /* 0x000f620000000000 */
[----:B------:R-:W-:Y:S02]  /*0650*/  FFMA R19, R14, R19, 0.0039215688593685626984 ;  /* 0x3b8080810e137423 */ /* 0x000fe40000000013 */
[----:B------:R1:W-:Y:S04]  /*0660*/  STG.E.U8 desc[UR6][R10.64+0x2], R7 ;  /* 0x000002070a007986 */ /* 0x0003e8000c101106 */
[----:B---3--:R3:W-:Y:S01]  /*0670*/  STG.E.U8 desc[UR6][R12.64], R3 ;  /* 0x000000030c007986 */ /* 0x0087e2000c101106 */
[----:B--2---:R-:W-:-:S03]  /*0680*/  FFMA R5, R4, R19, RZ ;  /* 0x0000001304057223 */ /* 0x004fc600000000ff */
[----:B0-----:R3:W-:Y:S01]  /*0690*/  STG.E.U8 desc[UR6][R12.64+0x2], R17 ;  /* 0x000002110c007986 */ /* 0x0017e2000c101106 */
[----:B----4-:R-:W-:-:S03]  /*06a0*/  FFMA R6, R5, -255, R4 ;  /* 0xc37f000005067823 */ /* 0x010fc60000000004 */
[----:B-1----:R3:W-:Y:S01]  /*06b0*/  STG.E.U8 desc[UR6][R12.64+0x1], R15 ;  /* 0x0000010f0c007986 */ /* 0x0027e2000c101106 */
[----:B------:R-:W-:Y:S01]  /*06c0*/  FFMA R19, R19, R6, R5 ;  /* 0x0000000613137223 */ /* 0x000fe20000000005 */
[----:B-----5:R-:W-:Y:S06]  /*06d0*/  @!P0 BRA `(.L_x_42) ;  /* 0x00000000000c8947 */ /* 0x020fec0003800000 */
[----:B------:R-:W-:-:S07]  /*06e0*/  MOV R10, 0x700 ;  /* 0x00000700000a7802 */ /* 0x000fce0000000f00 */
[----:B---3--:R-:W-:Y:S05]  /*06f0*/  CALL.REL.NOINC `($__internal_3_$__cuda_sm3x_div_rn_noftz_f32_slowpath) ;  /* 0x00000000009c7944 */ /* 0x008fea0003c00000 */
[----:B------:R-:W-:-:S07]  /*0700*/  IMAD.MOV.U32 R19, RZ, RZ, R3 ;  /* 0x000000ffff137224 */ /* 0x000fce00078e0003 */
.L_x_42:
[----:B------:R-:W-:Y:S05]  /*0710*/  BSYNC.RECONVERGENT B0 ;  /* 0x0000000000007941 */ /* 0x000fea0003800200 */
.L_x_41:
[----:B------:R-:W0:Y:S01]  /*0720*/  LDC.64 R6, c[0x0][0x398] ;  /* 0x0000e600ff067b82 */ /* 0x000e220000000a00 */
[----:B------:R-:W-:Y:S01]  /*0730*/  IMAD.MOV.U32 R4, RZ, RZ, 0x3b808081 ;  /* 0x3b808081ff047424 */ /* 0x000fe200078e00ff */
[----:B------:R-:W1:Y:S01]  /*0740*/  FCHK P0, R2, 255 ;  /* 0x437f000002007902 */ /* 0x000e620000000000 */
[----:B------:R-:W-:Y:S02]  /*0750*/  BSSY.RECONVERGENT B0, `(.L_x_43) ;  /* 0x000000e000007945 */ /* 0x000fe40003800200 */
[----:B---3--:R-:W-:-:S03]  /*0760*/  FFMA R3, R4, -R9, 1 ;  /* 0x3f80000004037423 */ /* 0x008fc60000000809 */
[----:B------:R-:W2:Y:S01]  /*0770*/  LDC.64 R10, c[0x0][0x3a0] ;  /* 0x0000e800ff0a7b82 */ /* 0x000ea20000000a00 */
[----:B0-----:R-:W-:-:S04]  /*0780*/  IMAD.WIDE R6, R8, 0x4, R6 ;  /* 0x0000000408067825 */ /* 0x001fc800078e0206 */
[----:B------:R-:W-:Y:S01]  /*0790*/  FFMA R8, R3, R4, 0.0039215688593685626984 ;  /* 0x3b80808103087423 */ /* 0x000fe20000000004 */
[----:B------:R0:W-:Y:S03]  /*07a0*/  STG.E desc[UR6][R6.64], R19 ;  /* 0x0000001306007986 */ /* 0x0001e6000c101906 */
[----:B------:R-:W-:Y:S01]  /*07b0*/  FFMA R3, R2, R8, RZ ;  /* 0x0000000802037223 */ /* 0x000fe200000000ff */
[----:B--2---:R-:W-:-:S03]  /*07c0*/  IMAD R5, R10, R11, RZ ;  /* 0x0000000b0a057224 */ /* 0x004fc600078e02ff */
[----:B------:R-:W-:-:S04]  /*07d0*/  FFMA R4, R3, -255, R2 ;  /* 0xc37f000003047823 */ /* 0x000fc80000000002 */
[----:B------:R-:W-:Y:S01]  /*07e0*/  FFMA R3, R8, R4, R3 ;  /* 0x0000000408037223 */ /* 0x000fe20000000003 */
[----:B01----:R-:W-:Y:S06]  /*07f0*/  @!P0 BRA `(.L_x_44) ;  /* 0x00000000000c8947 */ /* 0x003fec0003800000 */
[----:B------:R-:W-:Y:S01]  /*0800*/  IMAD.MOV.U32 R4, RZ, RZ, R2 ;  /* 0x000000ffff047224 */ /* 0x000fe200078e0002 */
[----:B------:R-:W-:-:S07]  /*0810*/  MOV R10, 0x830 ;  /* 0x00000830000a7802 */ /* 0x000fce0000000f00 */
[----:B------:R-:W-:Y:S05]  /*0820*/  CALL.REL.NOINC `($__internal_3_$__cuda_sm3x_div_rn_noftz_f32_slowpath) ;  /* 0x0000000000507944 */ /* 0x000fea0003c00000 */
.L_x_44:
[----:B------:R-:W-:Y:S05]  /*0830*/  BSYNC.RECONVERGENT B0 ;  /* 0x0000000000007941 */ /* 0x000fea0003800200 */
.L_x_43:
        /* <DEDUP_REMOVED lines=13> */
[----:B------:R-:W-:Y:S05]  /*0910*/  CALL.REL.NOINC `($__internal_3_$__cuda_sm3x_div_rn_noftz_f32_slowpath) ;  /* 0x0000000000147944 */ /* 0x000fea0003c00000 */
[----:B------:R-:W-:-:S07]  /*0920*/  IMAD.MOV.U32 R11, RZ, RZ, R3 ;  /* 0x000000ffff0b7224 */ /* 0x000fce00078e0003 */
.L_x_46:
[----:B------:R-:W-:Y:S05]  /*0930*/  BSYNC.RECONVERGENT B0 ;  /* 0x0000000000007941 */ /* 0x000fea0003800200 */
.L_x_45:
[----:B------:R-:W-:-:S05]  /*0940*/  IMAD.WIDE R6, R5, 0x4, R6 ;  /* 0x0000000405067825 */ /* 0x000fca00078e0206 */
[----:B------:R-:W-:Y:S01]  /*0950*/  STG.E desc[UR6][R6.64], R11 ;  /* 0x0000000b06007986 */ /* 0x000fe2000c101906 */
[----:B------:R-:W-:Y:S05]  /*0960*/  EXIT ;  /* 0x000000000000794d */ /* 0x000fea0003800000 */
        .weak           $__internal_3_$__cuda_sm3x_div_rn_noftz_f32_slowpath
        .type           $__internal_3_$__cuda_sm3x_div_rn_noftz_f32_slowpath,@function
        .size           $__internal_3_$__cuda_sm3x_div_rn_noftz_f32_slowpath,($_Z15yuyv2all_kernalPhS_S_Pfjj$__internal_accurate_pow - $__internal_3_$__cuda_sm3x_div_rn_noftz_f32_slowpath)
$__internal_3_$__cuda_sm3x_div_rn_noftz_f32_slowpath:
        /* <DEDUP_REMOVED lines=36> */
.L_x_48:
        /* <DEDUP_REMOVED lines=29> */
[CC--:B------:R-:W-:Y:S01]  /*0d80*/  FFMA.RZ R11, R4.reuse, R16.reuse, R17 ;  /* 0x00000010040b7223 */ /* 0x0c0fe2000000c011 */
[C---:B------:R-:W-:Y:S01]  /*0d90*/  VIADD R13, R15.reuse, 0x20 ;  /* 0x000000200f0d7836 */ /* 0x040fe20000000000 */
[C---:B------:R-:W-:Y:S01]  /*0da0*/  ISETP.NE.AND P2, PT, R15.reuse, RZ, PT ;  /* 0x000000ff0f00720c */ /* 0x040fe20003f45270 */
[----:B------:R-:W-:Y:S01]  /*0db0*/  IMAD.MOV R14, RZ, RZ, -R15 ;  /* 0x000000ffff0e7224 */ /* 0x000fe200078e0a0f */
[----:B------:R-:W-:Y:S02]  /*0dc0*/  ISETP.NE.AND P1, PT, R15, RZ, PT ;  /* 0x000000ff0f00720c */ /* 0x000fe40003f25270 */
[----:B------:R-:W-:Y:S01]  /*0dd0*/  LOP3.LUT R12, R11, 0x7fffff, RZ, 0xc0, !PT ;  /* 0x007fffff0b0c7812 */ /* 0x000fe200078ec0ff */
[CCC-:B------:R-:W-:Y:S01]  /*0de0*/  FFMA.RP R11, R4.reuse, R16.reuse, R17.reuse ;  /* 0x00000010040b7223 */ /* 0x1c0fe20000008011 */
[----:B------:R-:W-:Y:S02]  /*0df0*/  FFMA.RM R4, R4, R16, R17 ;  /* 0x0000001004047223 */ /* 0x000fe40000004011 */
[----:B------:R-:W-:-:S03]  /*0e00*/  LOP3.LUT R12, R12, 0x800000, RZ, 0xfc, !PT ;  /* 0x008000000c0c7812 */ /* 0x000fc600078efcff */
        /* <DEDUP_REMOVED lines=13> */
.L_x_55:
[----:B------:R-:W-:-:S04]  /*0ee0*/  LOP3.LUT R3, R3, 0x80000000, RZ, 0xc0, !PT ;  /* 0x8000000003037812 */ /* 0x000fc800078ec0ff */
[----:B------:R-:W-:Y:S01]  /*0ef0*/  LOP3.LUT R3, R3, 0x7f800000, RZ, 0xfc, !PT ;  /* 0x7f80000003037812 */ /* 0x000fe200078efcff */
[----:B------:R-:W-:Y:S06]  /*0f00*/  BRA `(.L_x_56) ;  /* 0x0000000000047947 */ /* 0x000fec0003800000 */
.L_x_54:
[----:B------:R-:W-:-:S07]  /*0f10*/  IMAD R3, R14, 0x800000, R3 ;  /* 0x008000000e037824 */ /* 0x000fce00078e0203 */
.L_x_56:
[----:B------:R-:W-:Y:S05]  /*0f20*/  BSYNC.RECONVERGENT B2 ;  /* 0x0000000000027941 */ /* 0x000fea0003800200 */
.L_x_53:
[----:B------:R-:W-:Y:S05]  /*0f30*/  BRA `(.L_x_57) ;  /* 0x0000000000207947 */ /* 0x000fea0003800000 */
.L_x_52:
[----:B------:R-:W-:-:S04]  /*0f40*/  LOP3.LUT R3, R13, 0x80000000, R4, 0x48, !PT ;  /* 0x800000000d037812 */ /* 0x000fc800078e4804 */
[----:B------:R-:W-:Y:S01]  /*0f50*/  LOP3.LUT R3, R3, 0x7f800000, RZ, 0xfc, !PT ;  /* 0x7f80000003037812 */ /* 0x000fe200078efcff */
[----:B------:R-:W-:Y:S06]  /*0f60*/  BRA `(.L_x_57) ;  /* 0x0000000000147947 */ /* 0x000fec0003800000 */
.L_x_51:
[----:B------:R-:W-:Y:S01]  /*0f70*/  LOP3.LUT R3, R13, 0x80000000, R4, 0x48, !PT ;  /* 0x800000000d037812 */ /* 0x000fe200078e4804 */
[----:B------:R-:W-:Y:S06]  /*0f80*/  BRA `(.L_x_57) ;  /* 0x00000000000c7947 */ /* 0x000fec0003800000 */
.L_x_50:
[----:B------:R-:W0:Y:S01]  /*0f90*/  MUFU.RSQ R3, -QNAN ;  /* 0xffc0000000037908 */ /* 0x000e220000001400 */
[----:B------:R-:W-:Y:S05]  /*0fa0*/  BRA `(.L_x_57) ;  /* 0x0000000000047947 */ /* 0x000fea0003800000 */
.L_x_49:
[----:B------:R-:W-:-:S07]  /*0fb0*/  FADD.FTZ R3, R4, R3 ;  /* 0x0000000304037221 */ /* 0x000fce0000010000 */
.L_x_57:
[----:B------:R-:W-:Y:S05]  /*0fc0*/  BSYNC.RECONVERGENT B1 ;  /* 0x0000000000017941 */ /* 0x000fea0003800200 */
.L_x_47:
[----:B------:R-:W-:-:S04]  /*0fd0*/  IMAD.MOV.U32 R11, RZ, RZ, 0x0 ;  /* 0x00000000ff0b7424 */ /* 0x000fc800078e00ff */
[----:B0-----:R-:W-:Y:S05]  /*0fe0*/  RET.REL.NODEC R10 `(_Z15yuyv2all_kernalPhS_S_Pfjj) ;  /* 0xfffffff00a047950 */ /* 0x001fea0003c3ffff */
        .type           $_Z15yuyv2all_kernalPhS_S_Pfjj$__internal_accurate_pow,@function
        .size           $_Z15yuyv2all_kernalPhS_S_Pfjj$__internal_accurate_pow,(.L_x_91 - $_Z15yuyv2all_kernalPhS_S_Pfjj$__internal_accurate_pow)
$_Z15yuyv2all_kernalPhS_S_Pfjj$__internal_accurate_pow:
        /* <DEDUP_REMOVED lines=147> */
.L_x_58:
[----:B------:R-:W-:Y:S02]  /*1920*/  DFMA R12, R12, R6, R6 ;  /* 0x000000060c0c722b */ /* 0x000fe40000000006 */
[----:B------:R-:W-:-:S08]  /*1930*/  DSETP.NEU.AND P1, PT, |R6|, +INF , PT ;  /* 0x7ff000000600742a */ /* 0x000fd00003f2d200 */
[----:B------:R-:W-:Y:S01]  /*1940*/  FSEL R9, R6, R12, !P1 ;  /* 0x0000000c06097208 */ /* 0x000fe20004800000 */
[----:B------:R-:W-:Y:S01]  /*1950*/  IMAD.MOV.U32 R6, RZ, RZ, R0 ;  /* 0x000000ffff067224 */ /* 0x000fe200078e0000 */
[----:B------:R-:W-:Y:S01]  /*1960*/  FSEL R12, R7, R13, !P1 ;  /* 0x0000000d070c7208 */ /* 0x000fe20004800000 */
[----:B------:R-:W-:-:S04]  /*1970*/  IMAD.MOV.U32 R7, RZ, RZ, 0x0 ;  /* 0x00000000ff077424 */ /* 0x000fc800078e00ff */
[----:B------:R-:W-:Y:S05]  /*1980*/  RET.REL.NODEC R6 `(_Z15yuyv2all_kernalPhS_S_Pfjj) ;  /* 0xffffffe4069c7950 */ /* 0x000fea0003c3ffff */
.L_x_59:
        /* <DEDUP_REMOVED lines=15> */
.L_x_91:


//--------------------- .text._Z17yuyv2rgbpf_kernalPhPfjj --------------------------
	.section	.text._Z17yuyv2rgbpf_kernalPhPfjj,"ax",@progbits
	.align	128
        .global         _Z17yuyv2rgbpf_kernalPhPfjj
        .type           _Z17yuyv2rgbpf_kernalPhPfjj,@function
        .size           _Z17yuyv2rgbpf_kernalPhPfjj,(.L_x_93 - _Z17yuyv2rgbpf_kernalPhPfjj)
        .other          _Z17yuyv2rgbpf_kernalPhPfjj,@"STO_CUDA_ENTRY STV_DEFAULT"
_Z17yuyv2rgbpf_kernalPhPfjj:
.text._Z17yuyv2rgbpf_kernalPhPfjj:
        /* <DEDUP_REMOVED lines=32> */
[----:B01----:R-:W-:Y:S05]  /*0200*/  CALL.REL.NOINC `($_Z17yuyv2rgbpf_kernalPhPfjj$__internal_accurate_pow) ;  /* 0x0000000c00347944 */ /* 0x003fea0003c00000 */
[----:B------:R-:W-:Y:S05]  /*0210*/  BSYNC.RECONVERGENT B0 ;  /* 0x0000000000007941 */ /* 0x000fea0003800200 */
.L_x_60:
[----:B------:R-:W-:Y:S01]  /*0220*/  IMAD.MOV.U32 R6, RZ, RZ, R9 ;  /* 0x000000ffff067224 */ /* 0x000fe200078e0009 */
[----:B------:R-:W-:Y:S01]  /*0230*/  ISETP.NE.AND P1, PT, R4, RZ, PT ;  /* 0x000000ff0400720c */ /* 0x000fe20003f25270 */
[----:B------:R-:W-:Y:S01]  /*0240*/  IMAD.MOV.U32 R7, RZ, RZ, R12 ;  /* 0x000000ffff077224 */ /* 0x000fe200078e000c */
[----:B------:R-:W-:Y:S01]  /*0250*/  UMOV UR4, 0x76c8b439 ;  /* 0x76c8b43900047882 */ /* 0x000fe20000000000 */
[----:B------:R-:W-:Y:S01]  /*0260*/  UMOV UR5, 0x3ff29fbe ;  /* 0x3ff29fbe00057882 */ /* 0x000fe20000000000 */
[----:B------:R-:W-:Y:S01]  /*0270*/  UMOV UR8, 0x4bc6a7f0 ;  /* 0x4bc6a7f000087882 */ /* 0x000fe20000000000 */
[----:B------:R-:W-:Y:S01]  /*0280*/  UMOV UR9, 0x3ff98937 ;  /* 0x3ff9893700097882 */ /* 0x000fe20000000000 */
[----:B------:R-:W-:Y:S01]  /*0290*/  IMAD.MOV.U32 R15, RZ, RZ, 0x3b808081 ;  /* 0x3b808081ff0f7424 */ /* 0x000fe200078e00ff */
[----:B------:R-:W-:Y:S01]  /*02a0*/  DADD R6, -RZ, -R6 ;  /* 0x00000000ff067229 */ /* 0x000fe20000000906 */
[----:B------:R-:W-:Y:S09]  /*02b0*/  BSSY.RECONVERGENT B0, `(.L_x_61) ;  /* 0x000002b000007945 */ /* 0x000ff20003800200 */
[----:B------:R-:W-:-:S02]  /*02c0*/  FSEL R9, R6, R9, !P0 ;  /* 0x0000000906097208 */ /* 0x000fc40004000000 */
[----:B------:R-:W-:Y:S01]  /*02d0*/  FSEL R6, R7, R12, !P0 ;  /* 0x0000000c07067208 */ /* 0x000fe20004000000 */
[----:B------:R-:W-:Y:S01]  /*02e0*/  VIADD R12, R5, 0xfffffff0 ;  /* 0xfffffff0050c7836 */ /* 0x000fe20000000000 */
        /* <DEDUP_REMOVED lines=8> */
[----:B------:R-:W0:Y:S04]  /*0370*/  LDS.U8 R6, [R26+0x2] ;  /* 0x000002001a067984 */ /* 0x000e280000000000 */
[----:B------:R-:W1:Y:S01]  /*0380*/  LDS.U8 R0, [R26] ;  /* 0x000000001a007984 */ /* 0x000e620000000000 */
[----:B0-----:R-:W-:Y:S02]  /*0390*/  VIADD R6, R6, 0xffffff80 ;  /* 0xffffff8006067836 */ /* 0x001fe40000000000 */
[----:B-1----:R-:W-:-:S04]  /*03a0*/  VIADD R0, R0, 0xffffff80 ;  /* 0xffffff8000007836 */ /* 0x002fc80000000000 */
[----:B------:R-:W0:Y:S08]  /*03b0*/  I2F.F64 R6, R6 ;  /* 0x0000000600067312 */ /* 0x000e300000201c00 */
[----:B------:R-:W1:Y:S01]  /*03c0*/  I2F.F64 R10, R0 ;  /* 0x00000000000a7312 */ /* 0x000e620000201c00 */
[--C-:B0-----:R-:W-:Y:S01]  /*03d0*/  DFMA R8, R6, UR4, R4.reuse ;  /* 0x0000000406087c2b */ /* 0x101fe20008000004 */
[----:B------:R-:W-:Y:S01]  /*03e0*/  UMOV UR4, 0x9374bc6a ;  /* 0x9374bc6a00047882 */ /* 0x000fe20000000000 */
[----:B------:R-:W-:Y:S01]  /*03f0*/  UMOV UR5, 0x3fea0418 ;  /* 0x3fea041800057882 */ /* 0x000fe20000000000 */
[----:B-1----:R-:W-:-:S07]  /*0400*/  DFMA R12, R10, UR8, R4 ;  /* 0x000000080a0c7c2b */ /* 0x002fce0008000004 */
[----:B------:R-:W0:Y:S01]  /*0410*/  F2F.F32.F64 R8, R8 ;  /* 0x0000000800087310 */ /* 0x000e220000301000 */
[----:B------:R-:W-:Y:S01]  /*0420*/  DFMA R10, R10, -UR4, R4 ;  /* 0x800000040a0a7c2b */ /* 0x000fe20008000004 */
[----:B------:R-:W-:Y:S01]  /*0430*/  UMOV UR4, 0xdd2f1aa0 ;  /* 0xdd2f1aa000047882 */ /* 0x000fe20000000000 */
[----:B------:R-:W-:-:S05]  /*0440*/  UMOV UR5, 0x3fd90624 ;  /* 0x3fd9062400057882 */ /* 0x000fca0000000000 */
[----:B------:R1:W2:Y:S01]  /*0450*/  F2F.F32.F64 R4, R12 ;  /* 0x0000000c00047310 */ /* 0x0002a20000301000 */
[----:B------:R-:W-:Y:S01]  /*0460*/  DFMA R10, R6, -UR4, R10 ;  /* 0x80000004060a7c2b */ /* 0x000fe2000800000a */
[----:B------:R-:W-:Y:S01]  /*0470*/  IMAD.MOV.U32 R6, RZ, RZ, 0x437f0000 ;  /* 0x437f0000ff067424 */ /* 0x000fe200078e00ff */
[----:B0-----:R-:W-:-:S03]  /*0480*/  FSETP.GEU.AND P0, PT, R8, RZ, PT ;  /* 0x000000ff0800720b */ /* 0x001fc60003f0e000 */
[----:B------:R-:W-:Y:S02]  /*0490*/  FFMA R0, R15, -R6, 1 ;  /* 0x3f8000000f007423 */ /* 0x000fe40000000806 */
[----:B------:R1:W0:Y:S01]  /*04a0*/  F2F.F32.F64 R7, R10 ;  /* 0x0000000a00077310 */ /* 0x0002220000301000 */
[C---:B------:R-:W-:Y:S02]  /*04b0*/  FSETP.GT.AND P3, PT, R8.reuse, 255, PT ;  /* 0x437f00000800780b */ /* 0x040fe40003f64000 */
[----:B------:R-:W-:Y:S01]  /*04c0*/  FSEL R5, R8, RZ, P0 ;  /* 0x000000ff08057208 */ /* 0x000fe20000000000 */
[----:B------:R-:W-:-:S04]  /*04d0*/  FFMA R0, R0, R15, 0.0039215688593685626984 ;  /* 0x3b80808100007423 */ /* 0x000fc8000000000f */
[----:B------:R-:W-:Y:S01]  /*04e0*/  FFMA R9, R5, R0, RZ ;  /* 0x0000000005097223 */ /* 0x000fe200000000ff */
[----:B------:R-:W3:Y:S03]  /*04f0*/  FCHK P0, R5, 255 ;  /* 0x437f000005007902 */ /* 0x000ee60000000000 */
[----:B------:R-:W-:-:S04]  /*0500*/  FFMA R8, R9, -255, R5 ;  /* 0xc37f000009087823 */ /* 0x000fc80000000005 */
[----:B------:R-:W-:Y:S01]  /*0510*/  FFMA R8, R0, R8, R9 ;  /* 0x0000000800087223 */ /* 0x000fe20000000009 */
[----:B0123--:R-:W-:Y:S06]  /*0520*/  @!P0 BRA `(.L_x_62) ;  /* 0x00000000000c8947 */ /* 0x00ffec0003800000 */
[----:B------:R-:W-:-:S07]  /*0530*/  MOV R10, 0x550 ;  /* 0x00000550000a7802 */ /* 0x000fce0000000f00 */
[----:B------:R-:W-:Y:S05]  /*0540*/  CALL.REL.NOINC `($__internal_4_$__cuda_sm3x_div_rn_noftz_f32_slowpath) ;  /* 0x0000000000c47944 */ /* 0x000fea0003c00000 */
[----:B------:R-:W-:-:S07]  /*0550*/  IMAD.MOV.U32 R8, RZ, RZ, R0 ;  /* 0x000000ffff087224 */ /* 0x000fce00078e0000 */
.L_x_62:
[----:B------:R-:W-:Y:S05]  /*0560*/  BSYNC.RECONVERGENT B0 ;  /* 0x0000000000007941 */ /* 0x000fea0003800200 */
.L_x_61:
[C---:B------:R-:W-:Y:S01]  /*0570*/  FSETP.GEU.AND P0, PT, R7.reuse, RZ, PT ;  /* 0x000000ff0700720b */ /* 0x040fe20003f0e000 */
[----:B------:R-:W-:Y:S01]  /*0580*/  IMAD.MOV.U32 R5, RZ, RZ, 0x3b808081 ;  /* 0x3b808081ff057424 */ /* 0x000fe200078e00ff */
[C---:B------:R-:W-:Y:S01]  /*0590*/  FSETP.GT.AND P2, PT, R7.reuse, 255, PT ;  /* 0x437f00000700780b */ /* 0x040fe20003f44000 */
[----:B------:R-:W-:Y:S01]  /*05a0*/  BSSY.RECONVERGENT B0, `(.L_x_63) ;  /* 0x000000e000007945 */ /* 0x000fe20003800200 */
[----:B------:R-:W-:Y:S01]  /*05b0*/  FSEL R10, R7, RZ, P0 ;  /* 0x000000ff070a7208 */ /* 0x000fe20000000000 */
[----:B------:R-:W-:-:S04]  /*05c0*/  FFMA R0, R5, -R6, 1 ;  /* 0x3f80000005007423 */ /* 0x000fc80000000806 */
[----:B------:R-:W-:-:S03]  /*05d0*/  FFMA R0, R0, R5, 0.0039215688593685626984 ;  /* 0x3b80808100007423 */ /* 0x000fc60000000005 */
[----:B------:R-:W0:Y:S01]  /*05e0*/  FCHK P0, R10, 255 ;  /* 0x437f00000a007902 */ /* 0x000e220000000000 */
[----:B------:R-:W-:-:S04]  /*05f0*/  FFMA R5, R0, R10, RZ ;  /* 0x0000000a00057223 */ /* 0x000fc800000000ff */
[----:B------:R-:W-:-:S04]  /*0600*/  FFMA R7, R5, -255, R10 ;  /* 0xc37f000005077823 */ /* 0x000fc8000000000a */
[----:B------:R-:W-:Y:S01]  /*0610*/  FFMA R5, R0, R7, R5 ;  /* 0x0000000700057223 */ /* 0x000fe20000000005 */
[----:B------:R-:W-:Y:S01]  /*0620*/  FSEL R7, R8, 1, !P3 ;  /* 0x3f80000008077808 */ /* 0x000fe20005800000 */
[----:B0-----:R-:W-:Y:S06]  /*0630*/  @!P0 BRA `(.L_x_64) ;  /* 0x0000000000108947 */ /* 0x001fec0003800000 */
[----:B------:R-:W-:Y:S01]  /*0640*/  IMAD.MOV.U32 R5, RZ, RZ, R10 ;  /* 0x000000ffff057224 */ /* 0x000fe200078e000a */
[----:B------:R-:W-:-:S07]  /*0650*/  MOV R10, 0x670 ;  /* 0x00000670000a7802 */ /* 0x000fce0000000f00 */
[----:B------:R-:W-:Y:S05]  /*0660*/  CALL.REL.NOINC `($__internal_4_$__cuda_sm3x_div_rn_noftz_f32_slowpath) ;  /* 0x00000000007c7944 */ /* 0x000fea0003c00000 */
[----:B------:R-:W-:-:S07]  /*0670*/  IMAD.MOV.U32 R5, RZ, RZ, R0 ;  /* 0x000000ffff057224 */ /* 0x000fce00078e0000 */
.L_x_64:
[----:B------:R-:W-:Y:S05]  /*0680*/  BSYNC.RECONVERGENT B0 ;  /* 0x0000000000007941 */ /* 0x000fea0003800200 */
.L_x_63:
[C---:B------:R-:W-:Y:S01]  /*0690*/  FSETP.GEU.AND P0, PT, R4.reuse, RZ, PT ;  /* 0x000000ff0400720b */ /* 0x040fe20003f0e000 */
[----:B------:R-:W0:Y:S01]  /*06a0*/  LDC.64 R12, c[0x0][0x390] ;  /* 0x0000e400ff0c7b82 */ /* 0x000e220000000a00 */
[----:B------:R-:W-:Y:S01]  /*06b0*/  IMAD.MOV.U32 R9, RZ, RZ, 0x3b808081 ;  /* 0x3b808081ff097424 */ /* 0x000fe200078e00ff */
[C---:B------:R-:W-:Y:S01]  /*06c0*/  FSETP.GT.AND P3, PT, R4.reuse, 255, PT ;  /* 0x437f00000400780b */ /* 0x040fe20003f64000 */
[----:B------:R-:W-:Y:S01]  /*06d0*/  BSSY.RECONVERGENT B0, `(.L_x_65) ;  /* 0x000000e000007945 */ /* 0x000fe20003800200 */
[----:B------:R-:W-:Y:S01]  /*06e0*/  FSEL R10, R4, RZ, P0 ;  /* 0x000000ff040a7208 */ /* 0x000fe20000000000 */
[----:B------:R-:W-:-:S04]  /*06f0*/  FFMA R0, R9, -R6, 1 ;  /* 0x3f80000009007423 */ /* 0x000fc80000000806 */
[----:B------:R-:W-:Y:S02]  /*0700*/  FFMA R0, R0, R9, 0.0039215688593685626984 ;  /* 0x3b80808100007423 */ /* 0x000fe40000000009 */
[----:B------:R-:W1:Y:S02]  /*0710*/  FCHK P0, R10, 255 ;  /* 0x437f00000a007902 */ /* 0x000e640000000000 */
[----:B------:R-:W-:-:S04]  /*0720*/  FFMA R9, R0, R10, RZ ;  /* 0x0000000a00097223 */ /* 0x000fc800000000ff */
[----:B------:R-:W-:-:S04]  /*0730*/  FFMA R4, R9, -255, R10 ;  /* 0xc37f000009047823 */ /* 0x000fc8000000000a */
[----:B------:R-:W-:Y:S01]  /*0740*/  FFMA R0, R0, R4, R9 ;  /* 0x0000000400007223 */ /* 0x000fe20000000009 */
[----:B------:R-:W-:Y:S01]  /*0750*/  FSEL R4, R5, 1, !P2 ;  /* 0x3f80000005047808 */ /* 0x000fe20005000000 */
[----:B0-----:R-:W-:Y:S01]  /*0760*/  IMAD R8, R12, R13, RZ ;  /* 0x0000000d0c087224 */ /* 0x001fe200078e02ff */
[----:B-1----:R-:W-:Y:S06]  /*0770*/  @!P0 BRA `(.L_x_66) ;  /* 0x00000000000c8947 */ /* 0x002fec0003800000 */
[----:B------:R-:W-:Y:S01]  /*0780*/  IMAD.MOV.U32 R5, RZ, RZ, R10 ;  /* 0x000000ffff057224 */ /* 0x000fe200078e000a */
[----:B------:R-:W-:-:S07]  /*0790*/  MOV R10, 0x7b0 ;  /* 0x000007b0000a7802 */ /* 0x000fce0000000f00 */
[----:B------:R-:W-:Y:S05]  /*07a0*/  CALL.REL.NOINC `($__internal_4_$__cuda_sm3x_div_rn_noftz_f32_slowpath) ;  /* 0x00000000002c7944 */ /* 0x000fea0003c00000 */
.L_x_66:
[----:B------:R-:W-:Y:S05]  /*07b0*/  BSYNC.RECONVERGENT B0 ;  /* 0x0000000000007941 */ /* 0x000fea0003800200 */
.L_x_65:
[----:B------:R-:W0:Y:S01]  /*07c0*/  LDC.64 R10, c[0x0][0x388] ;  /* 0x0000e200ff0a7b82 */ /* 0x000e220000000a00 */
[----:B------:R-:W-:Y:S01]  /*07d0*/  IMAD.IADD R3, R3, 0x1, R2 ;  /* 0x0000000103037824 */ /* 0x000fe200078e0202 */
[----:B------:R-:W-:-:S03]  /*07e0*/  FSEL R5, R0, 1, !P3 ;  /* 0x3f80000000057808 */ /* 0x000fc60005800000 */
[----:B0-----:R-:W-:-:S05]  /*07f0*/  IMAD.WIDE R2, R3, 0x4, R10 ;  /* 0x0000000403027825 */ /* 0x001fca00078e020a */
[----:B------:R-:W-:Y:S01]  /*0800*/  STG.E desc[UR6][R2.64], R7 ;  /* 0x0000000702007986 */ /* 0x000fe2000c101906 */
[----:B------:R-:W-:-:S05]  /*0810*/  IMAD.WIDE R10, R8, 0x4, R2 ;  /* 0x00000004080a7825 */ /* 0x000fca00078e0202 */
[----:B------:R-:W-:Y:S01]  /*0820*/  STG.E desc[UR6][R10.64], R4 ;  /* 0x000000040a007986 */ /* 0x000fe2000c101906 */
[----:B------:R-:W-:-:S05]  /*0830*/  IMAD.WIDE R8, R8, 0x4, R10 ;  /* 0x0000000408087825 */ /* 0x000fca00078e020a */
[----:B------:R-:W-:Y:S01]  /*0840*/  STG.E desc[UR6][R8.64], R5 ;  /* 0x0000000508007986 */ /* 0x000fe2000c101906 */
[----:B------:R-:W-:Y:S05]  /*0850*/  EXIT ;  /* 0x000000000000794d */ /* 0x000fea0003800000 */
        .weak           $__internal_4_$__cuda_sm3x_div_rn_noftz_f32_slowpath
        .type           $__internal_4_$__cuda_sm3x_div_rn_noftz_f32_slowpath,@function
        .size           $__internal_4_$__cuda_sm3x_div_rn_noftz_f32_slowpath,($_Z17yuyv2rgbpf_kernalPhPfjj$__internal_accurate_pow - $__internal_4_$__cuda_sm3x_div_rn_noftz_f32_slowpath)
$__internal_4_$__cuda_sm3x_div_rn_noftz_f32_slowpath:
        /* <DEDUP_REMOVED lines=36> */
.L_x_68:
[----:B------:R-:W-:Y:S01]  /*0aa0*/  LEA R13, R11, 0xc0800000, 0x17 ;  /* 0xc08000000b0d7811 */ /* 0x000fe200078eb8ff */
[----:B------:R-:W-:Y:S04]  /*0ab0*/  BSSY.RECONVERGENT B2, `(.L_x_73) ;  /* 0x0000036000027945 */ /* 0x000fe80003800200 */
[----:B------:R-:W-:Y:S01]  /*0ac0*/  IMAD.IADD R13, R12, 0x1, -R13 ;  /* 0x000000010c0d7824 */ /* 0x000fe200078e0a0d */
[----:B------:R-:W-:-:S03]  /*0ad0*/  IADD3 R12, PT, PT, R16, -0x7f, RZ ;  /* 0xffffff81100c7810 */ /* 0x000fc60007ffe0ff */
[----:B------:R-:W0:Y:S01]  /*0ae0*/  MUFU.RCP R14, R13 ;  /* 0x0000000d000e7308 */ /* 0x000e220000001000 */
[----:B------:R-:W-:Y:S01]  /*0af0*/  FADD.FTZ R15, -R13, -RZ ;  /* 0x800000ff0d0f7221 */ /* 0x000fe20000010100 */
[C---:B------:R-:W-:Y:S01]  /*0b00*/  IMAD R0, R12.reuse, -0x800000, R5 ;  /* 0xff8000000c007824 */ /* 0x040fe200078e0205 */
[----:B------:R-:W-:-:S05]  /*0b10*/  IADD3 R12, PT, PT, R12, 0x7f, -R11 ;  /* 0x0000007f0c0c7810 */ /* 0x000fca0007ffe80b */
[----:B------:R-:W-:Y:S02]  /*0b20*/  IMAD.IADD R12, R12, 0x1, R9 ;  /* 0x000000010c0c7824 */ /* 0x000fe400078e0209 */
        /* <DEDUP_REMOVED lines=38> */
[----:B------:R-:W-:-:S05]  /*0d90*/  LOP3.LUT R5, R5, R12, RZ, 0xc0, !PT ;  /* 0x0000000c05057212 */ /* 0x000fca00078ec0ff */
[----:B------:R-:W-:-:S05]  /*0da0*/  IMAD.IADD R5, R14, 0x1, R5 ;  /* 0x000000010e057824 */ /* 0x000fca00078e0205 */
[----:B------:R-:W-:Y:S01]  /*0db0*/  LOP3.LUT R0, R5, R0, RZ, 0xfc, !PT ;  /* 0x0000000005007212 */ /* 0x000fe200078efcff */
[----:B------:R-:W-:Y:S06]  /*0dc0*/  BRA `(.L_x_76) ;  /* 0x0000000000107947 */ /* 0x000fec0003800000 */
.L_x_75:
[----:B------:R-:W-:-:S04]  /*0dd0*/  LOP3.LUT R0, R0, 0x80000000, RZ, 0xc0, !PT ;  /* 0x8000000000007812 */ /* 0x000fc800078ec0ff */
[----:B------:R-:W-:Y:S01]  /*0de0*/  LOP3.LUT R0, R0, 0x7f800000, RZ, 0xfc, !PT ;  /* 0x7f80000000007812 */ /* 0x000fe200078efcff */
[----:B------:R-:W-:Y:S06]  /*0df0*/  BRA `(.L_x_76) ;  /* 0x0000000000047947 */ /* 0x000fec0003800000 */
.L_x_74:
[----:B------:R-:W-:-:S07]  /*0e00*/  IMAD R0, R12, 0x800000, R0 ;  /* 0x008000000c007824 */ /* 0x000fce00078e0200 */
.L_x_76:
[----:B------:R-:W-:Y:S05]  /*0e10*/  BSYNC.RECONVERGENT B2 ;  /* 0x0000000000027941 */ /* 0x000fea0003800200 */
.L_x_73:
[----:B------:R-:W-:Y:S05]  /*0e20*/  BRA `(.L_x_77) ;  /* 0x0000000000207947 */ /* 0x000fea0003800000 */
.L_x_72:
[----:B------:R-:W-:-:S04]  /*0e30*/  LOP3.LUT R0, R12, 0x80000000, R5, 0x48, !PT ;  /* 0x800000000c007812 */ /* 0x000fc800078e4805 */
[----:B------:R-:W-:Y:S01]  /*0e40*/  LOP3.LUT R0, R0, 0x7f800000, RZ, 0xfc, !PT ;  /* 0x7f80000000007812 */ /* 0x000fe200078efcff */
[----:B------:R-:W-:Y:S06]  /*0e50*/  BRA `(.L_x_77) ;  /* 0x0000000000147947 */ /* 0x000fec0003800000 */
.L_x_71:
[----:B------:R-:W-:Y:S01]  /*0e60*/  LOP3.LUT R0, R12, 0x80000000, R5, 0x48, !PT ;  /* 0x800000000c007812 */ /* 0x000fe200078e4805 */
[----:B------:R-:W-:Y:S06]  /*0e70*/  BRA `(.L_x_77) ;  /* 0x00000000000c7947 */ /* 0x000fec0003800000 */
.L_x_70:
[----:B------:R-:W0:Y:S01]  /*0e80*/  MUFU.RSQ R0, -QNAN ;  /* 0xffc0000000007908 */ /* 0x000e220000001400 */
[----:B------:R-:W-:Y:S05]  /*0e90*/  BRA `(.L_x_77) ;  /* 0x0000000000047947 */ /* 0x000fea0003800000 */
.L_x_69:
[----:B------:R-:W-:-:S07]  /*0ea0*/  FADD.FTZ R0, R5, R0 ;  /* 0x0000000005007221 */ /* 0x000fce0000010000 */
.L_x_77:
[----:B------:R-:W-:Y:S05]  /*0eb0*/  BSYNC.RECONVERGENT B1 ;  /* 0x0000000000017941 */ /* 0x000fea0003800200 */
.L_x_67:
[----:B------:R-:W-:-:S04]  /*0ec0*/  IMAD.MOV.U32 R11, RZ, RZ, 0x0 ;  /* 0x00000000ff0b7424 */ /* 0x000fc800078e00ff */
[----:B0-----:R-:W-:Y:S05]  /*0ed0*/  RET.REL.NODEC R10 `(_Z17yuyv2rgbpf_kernalPhPfjj) ;  /* 0xfffffff00a487950 */ /* 0x001fea0003c3ffff */
        .type           $_Z17yuyv2rgbpf_kernalPhPfjj$__internal_accurate_pow,@function
        .size           $_Z17yuyv2rgbpf_kernalPhPfjj$__internal_accurate_pow,(.L_x_93 - $_Z17yuyv2rgbpf_kernalPhPfjj$__internal_accurate_pow)
$_Z17yuyv2rgbpf_kernalPhPfjj$__internal_accurate_pow:
        /* <DEDUP_REMOVED lines=46> */
[----:B------:R-:W-:Y:S01]  /*11c0*/  VIADD R19, R13, 0x100000 ;  /* 0x001000000d137836 */ /* 0x000fe20000000000 */
[----:B------:R-:W-:-:S04]  /*11d0*/  MOV R18, R12 ;  /* 0x0000000c00127202 */ /* 0x000fc80000000f00 */
        /* <DEDUP_REMOVED lines=99> */
.L_x_78:
[----:B------:R-:W-:Y:S02]  /*1810*/  DFMA R12, R12, R6, R6 ;  /* 0x000000060c0c722b */ /* 0x000fe40000000006 */
[----:B------:R-:W-:-:S08]  /*1820*/  DSETP.NEU.AND P1, PT, |R6|, +INF , PT ;  /* 0x7ff000000600742a */ /* 0x000fd00003f2d200 */
[----:B------:R-:W-:Y:S01]  /*1830*/  FSEL R9, R6, R12, !P1 ;  /* 0x0000000c06097208 */ /* 0x000fe20004800000 */
[----:B------:R-:W-:Y:S01]  /*1840*/  IMAD.MOV.U32 R6, RZ, RZ, R0 ;  /* 0x000000ffff067224 */ /* 0x000fe200078e0000 */
[----:B------:R-:W-:Y:S01]  /*1850*/  FSEL R12, R7, R13, !P1 ;  /* 0x0000000d070c7208 */ /* 0x000fe20004800000 */
[----:B------:R-:W-:-:S04]  /*1860*/  IMAD.MOV.U32 R7, RZ, RZ, 0x0 ;  /* 0x00000000ff077424 */ /* 0x000fc800078e00ff */
[----:B------:R-:W-:Y:S05]  /*1870*/  RET.REL.NODEC R6 `(_Z17yuyv2rgbpf_kernalPhPfjj) ;  /* 0xffffffe406e07950 */ /* 0x000fea0003c3ffff */
.L_x_79:
        /* <DEDUP_REMOVED lines=16> */
.L_x_93:


//--------------------- .text._Z15yuyv2bgr_kernalPhS_j --------------------------
	.section	.text._Z15yuyv2bgr_kernalPhS_j,"ax",@progbits
	.align	128
        .global         _Z15yuyv2bgr_kernalPhS_j
        .type           _Z15yuyv2bgr_kernalPhS_j,@function
        .size           _Z15yuyv2bgr_kernalPhS_j,(.L_x_94 - _Z15yuyv2bgr_kernalPhS_j)
        .other          _Z15yuyv2bgr_kernalPhS_j,@"STO_CUDA_ENTRY STV_DEFAULT"
_Z15yuyv2bgr_kernalPhS_j:
.text._Z15yuyv2bgr_kernalPhS_j:
        /* <DEDUP_REMOVED lines=14> */
[----:B------:R-:W-:Y:S01]  /*00e0*/  LOP3.LUT R4, R2, 0x1, RZ, 0xc0, !PT ;  /* 0x0000000102047812 */ /* 0x000fe200078ec0ff */
[----:B------:R-:W-:Y:S01]  /*00f0*/  UMOV UR4, 0x400 ;  /* 0x0000040000047882 */ /* 0x000fe20000000000 */
[----:B------:R-:W-:Y:S02]  /*0100*/  BSSY.RECONVERGENT B0, `(.L_x_80) ;  /* 0x0000011000007945 */ /* 0x000fe40003800200 */
[----:B------:R-:W1:Y:S01]  /*0110*/  I2F.F64.U32 R6, R4 ;  /* 0x0000000400067312 */ /* 0x000e620000201800 */
[----:B0-----:R-:W-:-:S06]  /*0120*/  ULEA UR4, UR5, UR4, 0x18 ;  /* 0x0000000405047291 */ /* 0x001fcc000f8ec0ff */
[----:B------:R-:W-:Y:S01]  /*0130*/  VIADD R26, R0, UR4 ;  /* 0x00000004001a7c36 */ /* 0x000fe20008000000 */
[----:B--2---:R-:W-:Y:S02]  /*0140*/  PRMT R11, R10, 0x7604, R5 ;  /* 0x000076040a0b7816 */ /* 0x004fe40000000005 */
[----:B-1----:R-:W-:-:S03]  /*0150*/  SHF.R.U32.HI R10, RZ, 0x14, R7 ;  /* 0x00000014ff0a7819 */ /* 0x002fc60000011607 */
[----:B------:R-:W-:Y:S01]  /*0160*/  STS.U16 [R0+UR4], R11 ;  /* 0x0000000b00007988 */ /* 0x000fe20008000404 */
[----:B------:R-:W-:Y:S01]  /*0170*/  LOP3.LUT R10, R10, 0x7ff, RZ, 0xc0, !PT ;  /* 0x000007ff0a0a7812 */ /* 0x000fe200078ec0ff */
[----:B------:R-:W-:Y:S04]  /*0180*/  BAR.SYNC.DEFER_BLOCKING 0x0 ;  /* 0x0000000000007b1d */ /* 0x000fe80000010000 */
[----:B------:R-:W-:-:S05]  /*0190*/  VIADD R9, R10, 0xfffffc0c ;  /* 0xfffffc0c0a097836 */ /* 0x000fca0000000000 */
[CC--:B------:R-:W-:Y:S02]  /*01a0*/  SHF.L.U32 R8, R6.reuse, R9.reuse, RZ ;  /* 0x0000000906087219 */ /* 0x0c0fe400000006ff */
[----:B------:R-:W-:Y:S02]  /*01b0*/  SHF.L.U64.HI R9, R6, R9, R7 ;  /* 0x0000000906097219 */ /* 0x000fe40000010207 */
[----:B------:R-:W-:-:S04]  /*01c0*/  ISETP.NE.U32.AND P0, PT, R8, RZ, PT ;  /* 0x000000ff0800720c */ /* 0x000fc80003f05070 */
[----:B------:R-:W-:Y:S01]  /*01d0*/  ISETP.NE.AND.EX P0, PT, R9, -0x80000000, PT, P0 ;  /* 0x800000000900780c */ /* 0x000fe20003f05300 */
[----:B------:R0:W1:Y:S02]  /*01e0*/  LDS.U8 R5, [R0+UR4] ;  /* 0x0000000400057984 */ /* 0x0000640008000000 */
[----:B0-----:R-:W-:-:S10]  /*01f0*/  MOV R0, 0x210 ;  /* 0x0000021000007802 */ /* 0x001fd40000000f00 */
[----:B-1----:R-:W-:Y:S05]  /*0200*/  CALL.REL.NOINC `($_Z15yuyv2bgr_kernalPhS_j$__internal_accurate_pow) ;  /* 0x0000000000d07944 */ /* 0x002fea0003c00000 */
[----:B------:R-:W-:Y:S05]  /*0210*/  BSYNC.RECONVERGENT B0 ;  /* 0x0000000000007941 */ /* 0x000fea0003800200 */
.L_x_80:
[----:B------:R-:W-:Y:S01]  /*0220*/  IMAD.MOV.U32 R6, RZ, RZ, R9 ;  /* 0x000000ffff067224 */ /* 0x000fe200078e0009 */
[----:B------:R-:W-:Y:S01]  /*0230*/  ISETP.NE.AND P1, PT, R4, RZ, PT ;  /* 0x000000ff0400720c */ /* 0x000fe20003f25270 */
[----:B------:R-:W-:Y:S01]  /*0240*/  IMAD.MOV.U32 R7, RZ, RZ, R12 ;  /* 0x000000ffff077224 */ /* 0x000fe200078e000c */
[----:B------:R-:W-:Y:S01]  /*0250*/  UMOV UR4, 0x76c8b439 ;  /* 0x76c8b43900047882 */ /* 0x000fe20000000000 */
[----:B------:R-:W-:Y:S01]  /*0260*/  UMOV UR5, 0x3ff29fbe ;  /* 0x3ff29fbe00057882 */ /* 0x000fe20000000000 */
[----:B------:R-:W-:Y:S01]  /*0270*/  UMOV UR8, 0x9374bc6a ;  /* 0x9374bc6a00087882 */ /* 0x000fe20000000000 */
[----:B------:R-:W-:Y:S01]  /*0280*/  UMOV UR9, 0x3fea0418 ;  /* 0x3fea041800097882 */ /* 0x000fe20000000000 */
[----:B------:R-:W-:Y:S01]  /*0290*/  IMAD.IADD R2, R3, 0x1, R2 ;  /* 0x0000000103027824 */ /* 0x000fe200078e0202 */
[----:B------:R-:W-:-:S03]  /*02a0*/  DADD R6, -RZ, -R6 ;  /* 0x00000000ff067229 */ /* 0x000fc60000000906 */
[----:B------:R-:W-:-:S07]  /*02b0*/  IMAD R3, R2, 0x3, RZ ;  /* 0x0000000302037824 */ /* 0x000fce00078e02ff */
[----:B------:R-:W-:Y:S01]  /*02c0*/  FSEL R7, R7, R12, !P0 ;  /* 0x0000000c07077208 */ /* 0x000fe20004000000 */
[----:B------:R-:W-:Y:S01]  /*02d0*/  VIADD R12, R5, 0xfffffff0 ;  /* 0xfffffff0050c7836 */ /* 0x000fe20000000000 */
[----:B------:R-:W-:Y:S02]  /*02e0*/  FSEL R6, R6, R9, !P0 ;  /* 0x0000000906067208 */ /* 0x000fe40004000000 */
[----:B------:R-:W-:Y:S01]  /*02f0*/  FSEL R7, R7, 1.875, P1 ;  /* 0x3ff0000007077808 */ /* 0x000fe20000800000 */
[----:B------:R-:W0:Y:S01]  /*0300*/  I2F.F64 R4, R12 ;  /* 0x0000000c00047312 */ /* 0x000e220000201c00 */
[----:B------:R-:W-:-:S07]  /*0310*/  FSEL R6, R6, RZ, P1 ;  /* 0x000000ff06067208 */ /* 0x000fce0000800000 */
[----:B------:R-:W1:Y:S01]  /*0320*/  F2I.F64.TRUNC R7, R6 ;  /* 0x0000000600077311 */ /* 0x000e62000030d100 */
[----:B0-----:R-:W-:Y:S01]  /*0330*/  DMUL R4, R4, UR4 ;  /* 0x0000000404047c28 */ /* 0x001fe20008000000 */
[----:B------:R-:W-:Y:S01]  /*0340*/  UMOV UR4, 0x4bc6a7f0 ;  /* 0x4bc6a7f000047882 */ /* 0x000fe20000000000 */
[----:B------:R-:W-:Y:S01]  /*0350*/  UMOV UR5, 0x3ff98937 ;  /* 0x3ff9893700057882 */ /* 0x000fe20000000000 */
[----:B-1----:R-:W-:-:S05]  /*0360*/  IMAD.IADD R26, R26, 0x1, R7 ;  /* 0x000000011a1a7824 */ /* 0x002fca00078e0207 */
[----:B------:R-:W0:Y:S04]  /*0370*/  LDS.U8 R0, [R26] ;  /* 0x000000001a007984 */ /* 0x000e280000000000 */
[----:B------:R-:W1:Y:S01]  /*0380*/  LDS.U8 R10, [R26+0x2] ;  /* 0x000002001a0a7984 */ /* 0x000e620000000000 */
[----:B0-----:R-:W-:-:S04]  /*0390*/  VIADD R13, R0, 0xffffff80 ;  /* 0xffffff80000d7836 */ /* 0x001fc80000000000 */
[----:B------:R-:W0:Y:S01]  /*03a0*/  I2F.F64 R8, R13 ;  /* 0x0000000d00087312 */ /* 0x000e220000201c00 */
[----:B-1----:R-:W-:-:S07]  /*03b0*/  VIADD R0, R10, 0xffffff80 ;  /* 0xffffff800a007836 */ /* 0x002fce0000000000 */
[----:B------:R-:W1:Y:S01]  /*03c0*/  I2F.F64 R6, R0 ;  /* 0x0000000000067312 */ /* 0x000e620000201c00 */
[C-C-:B0-----:R-:W-:Y:S01]  /*03d0*/  DFMA R10, R8.reuse, UR4, R4.reuse ;  /* 0x00000004080a7c2b */ /* 0x141fe20008000004 */
[----:B------:R-:W-:Y:S01]  /*03e0*/  UMOV UR4, 0x2f1a9fbe ;  /* 0x2f1a9fbe00047882 */ /* 0x000fe20000000000 */
[--C-:B------:R-:W-:Y:S01]  /*03f0*/  DFMA R8, R8, -UR8, R4.reuse ;  /* 0x8000000808087c2b */ /* 0x100fe20008000004 */
[----:B------:R-:W-:Y:S02]  /*0400*/  UMOV UR5, 0x400024dd ;  /* 0x400024dd00057882 */ /* 0x000fe40000000000 */
[----:B-1----:R-:W-:Y:S01]  /*0410*/  DFMA R4, R6, UR4, R4 ;  /* 0x0000000406047c2b */ /* 0x002fe20008000004 */
[----:B------:R-:W-:Y:S01]  /*0420*/  UMOV UR4, 0xdd2f1aa0 ;  /* 0xdd2f1aa000047882 */ /* 0x000fe20000000000 */
[----:B------:R-:W-:-:S03]  /*0430*/  UMOV UR5, 0x3fd90624 ;  /* 0x3fd9062400057882 */ /* 0x000fc60000000000 */
[----:B------:R-:W0:Y:S01]  /*0440*/  F2I.F64.TRUNC R10, R10 ;  /* 0x0000000a000a7311 */ /* 0x000e22000030d100 */
[----:B------:R-:W-:Y:S01]  /*0450*/  DFMA R8, R6, -UR4, R8 ;  /* 0x8000000406087c2b */ /* 0x000fe20008000008 */
[----:B------:R-:W1:Y:S06]  /*0460*/  LDCU.64 UR4, c[0x0][0x388] ;  /* 0x00007100ff0477ac */ /* 0x000e6c0008000a00 */
[----:B------:R-:W2:Y:S01]  /*0470*/  F2I.F64.TRUNC R4, R4 ;  /* 0x0000000400047311 */ /* 0x000ea2000030d100 */
[----:B0-----:R-:W-:-:S07]  /*0480*/  VIMNMX R10, PT, PT, RZ, R10, !PT ;  /* 0x0000000aff0a7248 */ /* 0x001fce0007fe0100 */
[----:B------:R-:W0:Y:S01]  /*0490*/  F2I.F64.TRUNC R8, R8 ;  /* 0x0000000800087311 */ /* 0x000e22000030d100 */
[----:B------:R-:W-:Y:S02]  /*04a0*/  VIMNMX R11, PT, PT, R10, 0xff, PT ;  /* 0x000000ff0a0b7848 */ /* 0x000fe40003fe0100 */
[C---:B-1----:R-:W-:Y:S02]  /*04b0*/  IADD3 R2, P0, PT, R3.reuse, UR4, RZ ;  /* 0x0000000403027c10 */ /* 0x042fe4000ff1e0ff */
[----:B--2---:R-:W-:Y:S02]  /*04c0*/  VIMNMX R0, PT, PT, RZ, R4, !PT ;  /* 0x00000004ff007248 */ /* 0x004fe40007fe0100 */
[----:B------:R-:W-:Y:S02]  /*04d0*/  LEA.HI.X.SX32 R3, R3, UR5, 0x1, P0 ;  /* 0x0000000503037c11 */ /* 0x000fe400080f0eff */
[----:B------:R-:W-:-:S03]  /*04e0*/  VIMNMX R5, PT, PT, R0, 0xff, PT ;  /* 0x000000ff00057848 */ /* 0x000fc60003fe0100 */
[----:B------:R-:W-:Y:S01]  /*04f0*/  STG.E.U8 desc[UR6][R2.64], R11 ;  /* 0x0000000b02007986 */ /* 0x000fe2000c101106 */
[----:B0-----:R-:W-:-:S03]  /*0500*/  VIMNMX R6, PT, PT, RZ, R8, !PT ;  /* 0x00000008ff067248 */ /* 0x001fc60007fe0100 */
[----:B------:R-:W-:Y:S01]  /*0510*/  STG.E.U8 desc[UR6][R2.64+0x2], R5 ;  /* 0x0000020502007986 */ /* 0x000fe2000c101106 */
[----:B------:R-:W-:-:S05]  /*0520*/  VIMNMX R7, PT, PT, R6, 0xff, PT ;  /* 0x000000ff06077848 */ /* 0x000fca0003fe0100 */
[----:B------:R-:W-:Y:S01]  /*0530*/  STG.E.U8 desc[UR6][R2.64+0x1], R7 ;  /* 0x0000010702007986 */ /* 0x000fe2000c101106 */
[----:B------:R-:W-:Y:S05]  /*0540*/  EXIT ;  /* 0x000000000000794d */ /* 0x000fea0003800000 */
        .type           $_Z15yuyv2bgr_kernalPhS_j$__internal_accurate_pow,@function
        .size           $_Z15yuyv2bgr_kernalPhS_j$__internal_accurate_pow,(.L_x_94 - $_Z15yuyv2bgr_kernalPhS_j$__internal_accurate_pow)
$_Z15yuyv2bgr_kernalPhS_j$__internal_accurate_pow:
        /* <DEDUP_REMOVED lines=147> */
.L_x_81:
[----:B------:R-:W-:Y:S02]  /*0e80*/  DFMA R12, R12, R6, R6 ;  /* 0x000000060c0c722b */ /* 0x000fe40000000006 */
[----:B------:R-:W-:-:S08]  /*0e90*/  DSETP.NEU.AND P1, PT, |R6|, +INF , PT ;  /* 0x7ff000000600742a */ /* 0x000fd00003f2d200 */
[----:B------:R-:W-:Y:S01]  /*0ea0*/  FSEL R9, R6, R12, !P1 ;  /* 0x0000000c06097208 */ /* 0x000fe20004800000 */
[----:B------:R-:W-:Y:S01]  /*0eb0*/  IMAD.MOV.U32 R6, RZ, RZ, R0 ;  /* 0x000000ffff067224 */ /* 0x000fe200078e0000 */
[----:B------:R-:W-:Y:S01]  /*0ec0*/  FSEL R12, R7, R13, !P1 ;  /* 0x0000000d070c7208 */ /* 0x000fe20004800000 */
[----:B------:R-:W-:-:S04]  /*0ed0*/  IMAD.MOV.U32 R7, RZ, RZ, 0x0 ;  /* 0x00000000ff077424 */ /* 0x000fc800078e00ff */
[----:B------:R-:W-:Y:S05]  /*0ee0*/  RET.REL.NODEC R6 `(_Z15yuyv2bgr_kernalPhS_j) ;  /* 0xfffffff006447950 */ /* 0x000fea0003c3ffff */
.L_x_82:
        /* <DEDUP_REMOVED lines=9> */
.L_x_94:


//--------------------- .text._Z15yuyv2yuv_kernalPhS_j --------------------------
	.section	.text._Z15yuyv2yuv_kernalPhS_j,"ax",@progbits
	.align	128
        .global         _Z15yuyv2yuv_kernalPhS_j
        .type           _Z15yuyv2yuv_kernalPhS_j,@function
        .size           _Z15yuyv2yuv_kernalPhS_j,(.L_x_95 - _Z15yuyv2yuv_kernalPhS_j)
        .other          _Z15yuyv2yuv_kernalPhS_j,@"STO_CUDA_ENTRY STV_DEFAULT"
_Z15yuyv2yuv_kernalPhS_j:
.text._Z15yuyv2yuv_kernalPhS_j:
        /* <DEDUP_REMOVED lines=10> */
[----:B------:R-:W-:Y:S01]  /*00a0*/  LEA.HI.X.SX32 R3, R3, UR9, 0x1, P0 ;  /* 0x0000000903037c11 */ /* 0x000fe200080f0eff */
[----:B------:R-:W0:Y:S01]  /*00b0*/  S2UR UR5, SR_CgaCtaId ;  /* 0x00000000000579c3 */ /* 0x000e220000008800 */
[----:B------:R-:W-:Y:S01]  /*00c0*/  UMOV UR4, 0x400 ;  /* 0x0000040000047882 */ /* 0x000fe20000000000 */
[----:B------:R-:W-:Y:S01]  /*00d0*/  LOP3.LUT R26, R9, 0x1, RZ, 0xc0, !PT ;  /* 0x00000001091a7812 */ /* 0x000fe200078ec0ff */
[----:B------:R-:W1:Y:S01]  /*00e0*/  LDCU.64 UR8, c[0x0][0x388] ;  /* 0x00007100ff0877ac */ /* 0x000e620008000a00 */
[----:B---3--:R-:W2:Y:S04]  /*00f0*/  LDG.E.U8 R4, desc[UR6][R2.64] ;  /* 0x0000000602047981 */ /* 0x008ea8000c1e1100 */
[----:B------:R1:W2:Y:S01]  /*0100*/  LDG.E.U8 R5, desc[UR6][R2.64+0x1] ;  /* 0x0000010602057981 */ /* 0x0002a2000c1e1100 */
[----:B------:R-:W-:Y:S01]  /*0110*/  IMAD.IADD R0, R0, 0x1, R9 ;  /* 0x0000000100007824 */ /* 0x000fe200078e0209 */
[----:B------:R-:W-:Y:S03]  /*0120*/  BSSY.RECONVERGENT B0, `(.L_x_83) ;  /* 0x0000015000007945 */ /* 0x000fe60003800200 */
[----:B------:R-:W-:-:S05]  /*0130*/  IMAD R0, R0, 0x3, RZ ;  /* 0x0000000300007824 */ /* 0x000fca00078e02ff */
[----:B-1----:R-:W-:Y:S01]  /*0140*/  IADD3 R2, P0, PT, R0, UR8, RZ ;  /* 0x0000000800027c10 */ /* 0x002fe2000ff1e0ff */
[----:B0-----:R-:W-:Y:S01]  /*0150*/  ULEA UR4, UR5, UR4, 0x18 ;  /* 0x0000000405047291 */ /* 0x001fe2000f8ec0ff */
[----:B--2---:R-:W-:Y:S02]  /*0160*/  PRMT R8, R5, 0x7604, R4 ;  /* 0x0000760405087816 */ /* 0x004fe40000000004 */
[----:B------:R-:W0:Y:S06]  /*0170*/  I2F.F64.U32 R4, R26 ;  /* 0x0000001a00047312 */ /* 0x000e2c0000201800 */
[----:B------:R-:W-:Y:S01]  /*0180*/  STS.U16 [R27+UR4], R8 ;  /* 0x000000081b007988 */ /* 0x000fe20008000404 */
[----:B------:R-:W-:Y:S01]  /*0190*/  BAR.SYNC.DEFER_BLOCKING 0x0 ;  /* 0x0000000000007b1d */ /* 0x000fe20000010000 */
[----:B0-----:R-:W-:-:S04]  /*01a0*/  SHF.R.U32.HI R3, RZ, 0x14, R5 ;  /* 0x00000014ff037819 */ /* 0x001fc80000011605 */
[----:B------:R-:W-:Y:S02]  /*01b0*/  LOP3.LUT R6, R3, 0x7ff, RZ, 0xc0, !PT ;  /* 0x000007ff03067812 */ /* 0x000fe400078ec0ff */
[----:B------:R-:W-:-:S03]  /*01c0*/  LEA.HI.X.SX32 R3, R0, UR9, 0x1, P0 ;  /* 0x0000000900037c11 */ /* 0x000fc600080f0eff */
[----:B------:R-:W-:-:S05]  /*01d0*/  VIADD R9, R6, 0xfffffc0c ;  /* 0xfffffc0c06097836 */ /* 0x000fca0000000000 */
[CC--:B------:R-:W-:Y:S01]  /*01e0*/  SHF.L.U32 R0, R4.reuse, R9.reuse, RZ ;  /* 0x0000000904007219 */ /* 0x0c0fe200000006ff */
[----:B------:R0:W1:Y:S01]  /*01f0*/  LDS.U8 R7, [R27+UR4] ;  /* 0x000000041b077984 */ /* 0x0000620008000000 */
[----:B------:R-:W-:Y:S02]  /*0200*/  SHF.L.U64.HI R9, R4, R9, R5 ;  /* 0x0000000904097219 */ /* 0x000fe40000010205 */
[----:B------:R-:W-:Y:S02]  /*0210*/  ISETP.NE.U32.AND P0, PT, R0, RZ, PT ;  /* 0x000000ff0000720c */ /* 0x000fe40003f05070 */
[----:B------:R-:W-:Y:S02]  /*0220*/  MOV R0, 0x270 ;  /* 0x0000027000007802 */ /* 0x000fe40000000f00 */
[----:B------:R-:W-:Y:S01]  /*0230*/  ISETP.NE.AND.EX P0, PT, R9, -0x80000000, PT, P0 ;  /* 0x800000000900780c */ /* 0x000fe20003f05300 */
[----:B0-----:R-:W-:Y:S01]  /*0240*/  VIADD R27, R27, UR4 ;  /* 0x000000041b1b7c36 */ /* 0x001fe20008000000 */
[----:B-1----:R0:W-:Y:S11]  /*0250*/  STG.E.U8 desc[UR6][R2.64], R7 ;  /* 0x0000000702007986 */ /* 0x0021f6000c101106 */
[----:B0-----:R-:W-:Y:S05]  /*0260*/  CALL.REL.NOINC `($_Z15yuyv2yuv_kernalPhS_j$__internal_accurate_pow) ;  /* 0x0000000000407944 */ /* 0x001fea0003c00000 */
[----:B------:R-:W-:Y:S05]  /*0270*/  BSYNC.RECONVERGENT B0 ;  /* 0x0000000000007941 */ /* 0x000fea0003800200 */
.L_x_83:
[----:B------:R-:W-:Y:S01]  /*0280*/  IMAD.MOV.U32 R4, RZ, RZ, R7 ;  /* 0x000000ffff047224 */ /* 0x000fe200078e0007 */
[----:B------:R-:W-:Y:S01]  /*0290*/  ISETP.NE.AND P1, PT, R26, RZ, PT ;  /* 0x000000ff1a00720c */ /* 0x000fe20003f25270 */
[----:B------:R-:W-:-:S06]  /*02a0*/  IMAD.MOV.U32 R5, RZ, RZ, R10 ;  /* 0x000000ffff057224 */ /* 0x000fcc00078e000a */
[----:B------:R-:W-:-:S10]  /*02b0*/  DADD R4, -RZ, -R4 ;  /* 0x00000000ff047229 */ /* 0x000fd40000000904 */
[----:B------:R-:W-:Y:S02]  /*02c0*/  FSEL R4, R4, R7, !P0 ;  /* 0x0000000704047208 */ /* 0x000fe40004000000 */
[----:B------:R-:W-:Y:S02]  /*02d0*/  FSEL R5, R5, R10, !P0 ;  /* 0x0000000a05057208 */ /* 0x000fe40004000000 */
[----:B------:R-:W-:Y:S02]  /*02e0*/  FSEL R4, R4, RZ, P1 ;  /* 0x000000ff04047208 */ /* 0x000fe40000800000 */
[----:B------:R-:W-:-:S04]  /*02f0*/  FSEL R5, R5, 1.875, P1 ;  /* 0x3ff0000005057808 */ /* 0x000fc80000800000 */
[----:B------:R-:W0:Y:S02]  /*0300*/  F2I.F64.TRUNC R4, R4 ;  /* 0x0000000400047311 */ /* 0x000e24000030d100 */
[----:B0-----:R-:W-:-:S05]  /*0310*/  IMAD.IADD R27, R27, 0x1, R4 ;  /* 0x000000011b1b7824 */ /* 0x001fca00078e0204 */
[----:B------:R-:W0:Y:S04]  /*0320*/  LDS.U8 R7, [R27] ;  /* 0x000000001b077984 */ /* 0x000e280000000000 */
[----:B------:R-:W1:Y:S04]  /*0330*/  LDS.U8 R9, [R27+0x2] ;  /* 0x000002001b097984 */ /* 0x000e680000000000 */
[----:B0-----:R-:W-:Y:S04]  /*0340*/  STG.E.U8 desc[UR6][R2.64+0x1], R7 ;  /* 0x0000010702007986 */ /* 0x001fe8000c101106 */
[----:B-1----:R-:W-:Y:S01]  /*0350*/  STG.E.U8 desc[UR6][R2.64+0x2], R9 ;  /* 0x0000020902007986 */ /* 0x002fe2000c101106 */
[----:B------:R-:W-:Y:S05]  /*0360*/  EXIT ;  /* 0x000000000000794d */ /* 0x000fea0003800000 */
        .type           $_Z15yuyv2yuv_kernalPhS_j$__internal_accurate_pow,@function
        .size           $_Z15yuyv2yuv_kernalPhS_j$__internal_accurate_pow,(.L_x_95 - $_Z15yuyv2yuv_kernalPhS_j$__internal_accurate_pow)
$_Z15yuyv2yuv_kernalPhS_j$__internal_accurate_pow:
        /* <DEDUP_REMOVED lines=15> */
[----:B------:R-:W-:Y:S02]  /*0460*/  DMUL R12, R6, R6 ;  /* 0x00000006060c7228 */ /* 0x000fe40000000000 */
[----:B------:R-:W-:-:S06]  /*0470*/  DADD R10, RZ, -R6 ;  /* 0x00000000ff0a7229 */ /* 0x000fcc0000000806 */
[----:B------:R-:W-:Y:S01]  /*0480*/  DFMA R8, R12, UR4, R8 ;  /* 0x000000040c087c2b */ /* 0x000fe20008000008 */
[----:B------:R-:W-:Y:S01]  /*0490*/  UMOV UR4, 0x75488a3f ;  /* 0x75488a3f00047882 */ /* 0x000fe20000000000 */
[----:B------:R-:W-:Y:S01]  /*04a0*/  UMOV UR5, 0x3ef3b20a ;  /* 0x3ef3b20a00057882 */ /* 0x000fe20000000000 */
[----:B------:R-:W-:Y:S02]  /*04b0*/  DADD R18, R10, R10 ;  /* 0x000000000a127229 */ /* 0x000fe4000000000a */
[----:B------:R-:W-:-:S03]  /*04c0*/  DMUL R10, R6, R6 ;  /* 0x00000006060a7228 */ /* 0x000fc60000000000 */
[----:B------:R-:W-:Y:S01]  /*04d0*/  DFMA R8, R12, R8, UR4 ;  /* 0x000000040c087e2b */ /* 0x000fe20008000008 */
[----:B------:R-:W-:Y:S01]  /*04e0*/  UMOV UR4, 0xe4faecd5 ;  /* 0xe4faecd500047882 */ /* 0x000fe20000000000 */
[----:B------:R-:W-:Y:S01]  /*04f0*/  UMOV UR5, 0x3f1745cd ;  /* 0x3f1745cd00057882 */ /* 0x000fe20000000000 */
[----:B------:R-:W-:-:S05]  /*0500*/  DFMA R18, RZ, -R6, R18 ;  /* 0x80000006ff12722b */ /* 0x000fca0000000012 */
[----:B------:R-:W-:Y:S01]  /*0510*/  DFMA R8, R12, R8, UR4 ;  /* 0x000000040c087e2b */ /* 0x000fe20008000008 */
[----:B------:R-:W-:Y:S01]  /*0520*/  UMOV UR4, 0x258a578b ;  /* 0x258a578b00047882 */ /* 0x000fe20000000000 */
[----:B------:R-:W-:Y:S01]  /*0530*/  UMOV UR5, 0x3f3c71c7 ;  /* 0x3f3c71c700057882 */ /* 0x000fe20000000000 */
[----:B------:R-:W-:-:S05]  /*0540*/  DMUL R14, R14, R18 ;  /* 0x000000120e0e7228 */ /* 0x000fca0000000000 */
[----:B------:R-:W-:Y:S01]  /*0550*/  DFMA R8, R12, R8, UR4 ;  /* 0x000000040c087e2b */ /* 0x000fe20008000008 */
[----:B------:R-:W-:Y:S01]  /*0560*/  UMOV UR4, 0x9242b910 ;  /* 0x9242b91000047882 */ /* 0x000fe20000000000 */
[----:B------:R-:W-:-:S03]  /*0570*/  UMOV UR5, 0x3f624924 ;  /* 0x3f62492400057882 */ /* 0x000fc60000000000 */
[----:B------:R-:W-:Y:S02]  /*0580*/  VIADD R23, R15, 0x100000 ;  /* 0x001000000f177836 */ /* 0x000fe40000000000 */
[----:B------:R-:W-:Y:S01]  /*0590*/  IMAD.MOV.U32 R22, RZ, RZ, R14 ;  /* 0x000000ffff167224 */ /* 0x000fe200078e000e */
        /* <DEDUP_REMOVED lines=11> */
[C---:B------:R-:W-:Y:S02]  /*0650*/  DMUL R12, R6.reuse, R10 ;  /* 0x0000000a060c7228 */ /* 0x040fe40000000000 */
[----:B------:R-:W-:-:S04]  /*0660*/  DFMA R20, R6, R6, -R10 ;  /* 0x000000060614722b */ /* 0x000fc8000000080a */
        /* <DEDUP_REMOVED lines=28> */
[----:B------:R-:W-:-:S05]  /*0830*/  IMAD.SHL.U32 R10, R5, 0x2, RZ ;  /* 0x00000002050a7824 */ /* 0x000fca00078e00ff */
[----:B------:R-:W-:Y:S02]  /*0840*/  ISETP.GT.U32.AND P1, PT, R10, -0x2000001, PT ;  /* 0xfdffffff0a00780c */ /* 0x000fe40003f24070 */
[----:B------:R-:W-:Y:S01]  /*0850*/  DADD R8, R8, -R12 ;  /* 0x0000000008087229 */ /* 0x000fe2000000080c */
[----:B------:R-:W-:Y:S01]  /*0860*/  LOP3.LUT R13, R5, 0xff0fffff, RZ, 0xc0, !PT ;  /* 0xff0fffff050d7812 */ /* 0x000fe200078ec0ff */
[----:B------:R-:W-:-:S03]  /*0870*/  IMAD.MOV.U32 R12, RZ, RZ, R4 ;  /* 0x000000ffff0c7224 */ /* 0x000fc600078e0004 */
[----:B------:R-:W-:-:S03]  /*0880*/  SEL R13, R13, R5, P1 ;  /* 0x000000050d0d7207 */ /* 0x000fc60000800000 */
[----:B------:R-:W-:-:S08]  /*0890*/  DFMA R8, RZ, UR8, R8 ;  /* 0x00000008ff087c2b */ /* 0x000fd00008000008 */
[----:B------:R-:W-:-:S08]  /*08a0*/  DADD R10, R6, R8 ;  /* 0x00000000060a7229 */ /* 0x000fd00000000008 */
[----:B------:R-:W-:Y:S02]  /*08b0*/  DADD R6, R6, -R10 ;  /* 0x0000000006067229 */ /* 0x000fe4000000080a */
[----:B------:R-:W-:-:S06]  /*08c0*/  DMUL R4, R10, R12 ;  /* 0x0000000c0a047228 */ /* 0x000fcc0000000000 */
[----:B------:R-:W-:Y:S02]  /*08d0*/  DADD R6, R8, R6 ;  /* 0x0000000008067229 */ /* 0x000fe40000000006 */
[----:B------:R-:W-:Y:S01]  /*08e0*/  DFMA R10, R10, R12, -R4 ;  /* 0x0000000c0a0a722b */ /* 0x000fe20000000804 */
[----:B------:R-:W-:Y:S02]  /*08f0*/  IMAD.MOV.U32 R8, RZ, RZ, 0x652b82fe ;  /* 0x652b82feff087424 */ /* 0x000fe400078e00ff */
[----:B------:R-:W-:-:S05]  /*0900*/  IMAD.MOV.U32 R9, RZ, RZ, 0x3ff71547 ;  /* 0x3ff71547ff097424 */ /* 0x000fca00078e00ff */
[----:B------:R-:W-:-:S08]  /*0910*/  DFMA R10, R6, R12, R10 ;  /* 0x0000000c060a722b */ /* 0x000fd0000000000a */
        /* <DEDUP_REMOVED lines=56> */
.L_x_84:
[----:B------:R-:W-:Y:S02]  /*0ca0*/  DFMA R10, R10, R4, R4 ;  /* 0x000000040a0a722b */ /* 0x000fe40000000004 */
[----:B------:R-:W-:-:S08]  /*0cb0*/  DSETP.NEU.AND P1, PT, |R4|, +INF , PT ;  /* 0x7ff000000400742a */ /* 0x000fd00003f2d200 */
[----:B------:R-:W-:Y:S01]  /*0cc0*/  FSEL R7, R4, R10, !P1 ;  /* 0x0000000a04077208 */ /* 0x000fe20004800000 */
[----:B------:R-:W-:Y:S01]  /*0cd0*/  IMAD.MOV.U32 R4, RZ, RZ, R0 ;  /* 0x000000ffff047224 */ /* 0x000fe200078e0000 */
[----:B------:R-:W-:Y:S01]  /*0ce0*/  FSEL R10, R5, R11, !P1 ;  /* 0x0000000b050a7208 */ /* 0x000fe20004800000 */
[----:B------:R-:W-:-:S04]  /*0cf0*/  IMAD.MOV.U32 R5, RZ, RZ, 0x0 ;  /* 0x00000000ff057424 */ /* 0x000fc800078e00ff */
[----:B------:R-:W-:Y:S05]  /*0d00*/  RET.REL.NODEC R4 `(_Z15yuyv2yuv_kernalPhS_j) ;  /* 0xfffffff004bc7950 */ /* 0x000fea0003c3ffff */
.L_x_85:
        /* <DEDUP_REMOVED lines=15> */
.L_x_95:


//--------------------- .nv.shared._Z14resizeh_kernalPfiiS_ii --------------------------
	.section	.nv.shared._Z14resizeh_kernalPfiiS_ii,"aw",@nobits
	.sectionflags	@""
	.align	16
	.zero		1024


//--------------------- .nv.shared.reserved.0     --------------------------
	.section	.nv.shared.reserved.0,"aw",@nobits
	.weak		__nv_reservedSMEM_offset_0_alias
	.size		__nv_reservedSMEM_offset_0_alias, 0, 64
	.other		__nv_reservedSMEM_offset_0_alias,@"STO_CUDA_RESERVED_SHARED STV_DEFAULT"
__nv_reservedSMEM_offset_0_alias:
	.zero		0
	.zero		64


//--------------------- .nv.shared._Z14resizew_kernalPfiiS_ii --------------------------
	.section	.nv.shared._Z14resizew_kernalPfiiS_ii,"aw",@nobits
	.sectionflags	@""
	.align	16
	.zero		1024


//--------------------- .nv.shared._Z15yuyv2dst_kernalPhS_Pfjj --------------------------
	.section	.nv.shared._Z15yuyv2dst_kernalPhS_Pfjj,"aw",@nobits
	.sectionflags	@""
	.align	16
	.zero		1024


//--------------------- .nv.shared._Z15yuyv2all_kernalPhS_S_Pfjj --------------------------
	.section	.nv.shared._Z15yuyv2all_kernalPhS_S_Pfjj,"aw",@nobits
	.sectionflags	@""
	.align	16
	.zero		1024


//--------------------- .nv.shared._Z17yuyv2rgbpf_kernalPhPfjj --------------------------
	.section	.nv.shared._Z17yuyv2rgbpf_kernalPhPfjj,"aw",@nobits
	.sectionflags	@""
	.align	16
	.zero		1024


//--------------------- .nv.shared._Z15yuyv2bgr_kernalPhS_j --------------------------
	.section	.nv.shared._Z15yuyv2bgr_kernalPhS_j,"aw",@nobits
	.sectionflags	@""
	.align	16
	.zero		1024


//--------------------- .nv.shared._Z15yuyv2yuv_kernalPhS_j --------------------------
	.section	.nv.shared._Z15yuyv2yuv_kernalPhS_j,"aw",@nobits
	.sectionflags	@""
	.align	16
	.zero		1024


//--------------------- .nv.constant0._Z14resizeh_kernalPfiiS_ii --------------------------
	.section	.nv.constant0._Z14resizeh_kernalPfiiS_ii,"a",@progbits
	.sectionflags	@""
	.align	4
.nv.constant0._Z14resizeh_kernalPfiiS_ii:
	.zero		928


//--------------------- .nv.constant0._Z14resizew_kernalPfiiS_ii --------------------------
	.section	.nv.constant0._Z14resizew_kernalPfiiS_ii,"a",@progbits
	.sectionflags	@""
	.align	4
.nv.constant0._Z14resizew_kernalPfiiS_ii:
	.zero		928


//--------------------- .nv.constant0._Z15yuyv2dst_kernalPhS_Pfjj --------------------------
	.section	.nv.constant0._Z15yuyv2dst_kernalPhS_Pfjj,"a",@progbits
	.sectionflags	@""
	.align	4
.nv.constant0._Z15yuyv2dst_kernalPhS_Pfjj:
	.zero		928


//--------------------- .nv.constant0._Z15yuyv2all_kernalPhS_S_Pfjj --------------------------
	.section	.nv.constant0._Z15yuyv2all_kernalPhS_S_Pfjj,"a",@progbits
	.sectionflags	@""
	.align	4
.nv.constant0._Z15yuyv2all_kernalPhS_S_Pfjj:
	.zero		936


//--------------------- .nv.constant0._Z17yuyv2rgbpf_kernalPhPfjj --------------------------
	.section	.nv.constant0._Z17yuyv2rgbpf_kernalPhPfjj,"a",@progbits
	.sectionflags	@""
	.align	4
.nv.constant0._Z17yuyv2rgbpf_kernalPhPfjj:
	.zero		920


//--------------------- .nv.constant0._Z15yuyv2bgr_kernalPhS_j --------------------------
	.section	.nv.constant0._Z15yuyv2bgr_kernalPhS_j,"a",@progbits
	.sectionflags	@""
	.align	4
.nv.constant0._Z15yuyv2bgr_kernalPhS_j:
	.zero		916


//--------------------- .nv.constant0._Z15yuyv2yuv_kernalPhS_j --------------------------
	.section	.nv.constant0._Z15yuyv2yuv_kernalPhS_j,"a",@progbits
	.sectionflags	@""
	.align	4
.nv.constant0._Z15yuyv2yuv_kernalPhS_j:
	.zero		916


//--------------------- SYMBOLS --------------------------

	.type		.nv.reservedSmem.offset0,@object
	.size		.nv.reservedSmem.offset0,0x4
	.type		.nv.reservedSmem.cap,@object
	.size		.nv.reservedSmem.cap,0x4
